	.target	sm_100a

	.elftype	@"ET_EXEC"


//--------------------- .note.nv.tkinfo           --------------------------
	.section	.note.nv.tkinfo,"",@"SHT_NOTE"
	.sectionflags	@"SHF_NOTE_NV_TKINFO"
	.tkinfo
        /*0018*/ 	.word	0x00000002
        /*0030*/ 	.string	""
        /*0030*/ 	.string	"ptxas"
        /*0030*/ 	.string	"Cuda compilation tools, release 13.0, V13.0.88"
        /*0030*/ 	.string	"Build cuda_13.0.r13.0/compiler.36424714_0"
        /*0030*/ 	.string	"-arch sm_100a -m 64 "



//--------------------- .note.nv.cuinfo           --------------------------
	.section	.note.nv.cuinfo,"",@"SHT_NOTE"
	.sectionflags	@"SHF_NOTE_NV_CUINFO"
        /*0018*/ 	.short	0x0002
        /*001a*/ 	.short	0x0064
        /*001c*/ 	.short	0x0082
	.zero		2


//--------------------- .nv.info                  --------------------------
	.section	.nv.info,"",@"SHT_CUDA_INFO"
	.align	4


	//----- nvinfo : EIATTR_REGCOUNT
	.align		4
        /*0000*/ 	.byte	0x04, 0x2f
        /*0002*/ 	.short	(.L_19 - .L_18)
	.align		4
.L_18:
        /*0004*/ 	.word	index@(_ZN7cutlass13device_kernelINS_4gemm6kernel13GemmUniversalIN4cute5tupleIJiiiiEEENS1_10collective13CollectiveMmaINS1_35MainloopSm100TmaUmmaWarpSpecializedILi4ELi2ELi4ENS5_IJNS4_1CILi1EEESB_SB_EEEEENS5_IJNSA_ILi128EEESE_NSA_ILi64EEEEEENS_6half_tENS5_IJlSB_lEEESH_NS5_IJSB_llEEENS4_8TiledMMAINS4_8MMA_AtomIJNS4_20SM100_MMA_F16BF16_SSISH_SH_fLi128ELi128ELNS4_4UMMA5MajorE0ELSO_1ELNSN_7ScaleInE0ELSP_0EEEEEENS4_6LayoutISC_NS5_IJNSA_ILi0EEEST_ST_EEEEENS5_IJNS4_10UnderscoreESW_SW_EEEEENS4_13SM90_TMA_LOADENS4_14ComposedLayoutINS4_7SwizzleILi3ELi4ELi3EEENS4_18smem_ptr_flag_bitsILi16EEENSS_INS5_IJNSA_ILi8EEESF_EEENS5_IJSF_SB_EEEEEEEvNS4_8identityESZ_NS10_IS12_S14_NSS_INS5_IJSF_S15_EEENS5_IJSB_SF_EEEEEEEvS1A_EENS_8epilogue10collective18CollectiveEpilogueINS1G_23Sm100TmaWarpSpecializedILi4ELi2ELi32ELb1ELb0EEEJSG_NS5_IJNSS_ISE_SB_EENSS_INSA_ILi32EEESB_EEEEESH_SI_SH_SI_NS1G_6fusion15FusionCallbacksIS1K_NS1P_17LinearCombinationISH_fSH_fLNS_15FloatRoundStyleE2EEESG_S1O_JEEENS4_5SM1004TMEM4LOAD26SM100_TMEM_LOAD_32dp32b32xESZ_NS10_INS11_ILi2ELi4ELi3EEES14_NSS_INS5_IJS15_S1M_EEENS5_IJS1M_SB_EEEEEEENS4_39AutoVectorizingCopyWithAssumedAlignmentILi128EEENS4_14SM90_TMA_STOREES23_S25_S25_EEEvvEEEEvNT_6ParamsE)
        /*0008*/ 	.word	0x0000006e


	//----- nvinfo : EIATTR_FRAME_SIZE
	.align		4
.L_19:
        /*000c*/ 	.byte	0x04, 0x11
        /*000e*/ 	.short	(.L_21 - .L_20)
	.align		4
.L_20:
        /*0010*/ 	.word	index@($__internal_2_$__cuda_sm10x_tcgen05_guardrail_trap_unallocated_columns_being_dealloced)
        /*0014*/ 	.word	0x00000000


	//----- nvinfo : EIATTR_FRAME_SIZE
	.align		4
.L_21:
        /*0018*/ 	.byte	0x04, 0x11
        /*001a*/ 	.short	(.L_23 - .L_22)
	.align		4
.L_22:
        /*001c*/ 	.word	index@($__internal_1_$__cuda_sm10x_tcgen05_guardrail_trap_phase_invalid_during_alloc)
        /*0020*/ 	.word	0x00000000


	//----- nvinfo : EIATTR_FRAME_SIZE
	.align		4
.L_23:
        /*0024*/ 	.byte	0x04, 0x11
        /*0026*/ 	.short	(.L_25 - .L_24)
	.align		4
.L_24:
        /*0028*/ 	.word	index@($__internal_0_$__cuda_sm10x_tcgen05_guardrail_trap_col_being_dealloced_not_returned_by_alloc)
        /*002c*/ 	.word	0x00000000


	//----- nvinfo : EIATTR_FRAME_SIZE
	.align		4
.L_25:
        /*0030*/ 	.byte	0x04, 0x11
        /*0032*/ 	.short	(.L_27 - .L_26)
	.align		4
.L_26:
        /*0034*/ 	.word	index@(_ZN7cutlass13device_kernelINS_4gemm6kernel13GemmUniversalIN4cute5tupleIJiiiiEEENS1_10collective13CollectiveMmaINS1_35MainloopSm100TmaUmmaWarpSpecializedILi4ELi2ELi4ENS5_IJNS4_1CILi1EEESB_SB_EEEEENS5_IJNSA_ILi128EEESE_NSA_ILi64EEEEEENS_6half_tENS5_IJlSB_lEEESH_NS5_IJSB_llEEENS4_8TiledMMAINS4_8MMA_AtomIJNS4_20SM100_MMA_F16BF16_SSISH_SH_fLi128ELi128ELNS4_4UMMA5MajorE0ELSO_1ELNSN_7ScaleInE0ELSP_0EEEEEENS4_6LayoutISC_NS5_IJNSA_ILi0EEEST_ST_EEEEENS5_IJNS4_10UnderscoreESW_SW_EEEEENS4_13SM90_TMA_LOADENS4_14ComposedLayoutINS4_7SwizzleILi3ELi4ELi3EEENS4_18smem_ptr_flag_bitsILi16EEENSS_INS5_IJNSA_ILi8EEESF_EEENS5_IJSF_SB_EEEEEEEvNS4_8identityESZ_NS10_IS12_S14_NSS_INS5_IJSF_S15_EEENS5_IJSB_SF_EEEEEEEvS1A_EENS_8epilogue10collective18CollectiveEpilogueINS1G_23Sm100TmaWarpSpecializedILi4ELi2ELi32ELb1ELb0EEEJSG_NS5_IJNSS_ISE_SB_EENSS_INSA_ILi32EEESB_EEEEESH_SI_SH_SI_NS1G_6fusion15FusionCallbacksIS1K_NS1P_17LinearCombinationISH_fSH_fLNS_15FloatRoundStyleE2EEESG_S1O_JEEENS4_5SM1004TMEM4LOAD26SM100_TMEM_LOAD_32dp32b32xESZ_NS10_INS11_ILi2ELi4ELi3EEES14_NSS_INS5_IJS15_S1M_EEENS5_IJS1M_SB_EEEEEEENS4_39AutoVectorizingCopyWithAssumedAlignmentILi128EEENS4_14SM90_TMA_STOREES23_S25_S25_EEEvvEEEEvNT_6ParamsE)
        /*0038*/ 	.word	0x00000000


	//----- nvinfo : EIATTR_MIN_STACK_SIZE
	.align		4
.L_27:
        /*003c*/ 	.byte	0x04, 0x12
        /*003e*/ 	.short	(.L_29 - .L_28)
	.align		4
.L_28:
        /*0040*/ 	.word	index@(_ZN7cutlass13device_kernelINS_4gemm6kernel13GemmUniversalIN4cute5tupleIJiiiiEEENS1_10collective13CollectiveMmaINS1_35MainloopSm100TmaUmmaWarpSpecializedILi4ELi2ELi4ENS5_IJNS4_1CILi1EEESB_SB_EEEEENS5_IJNSA_ILi128EEESE_NSA_ILi64EEEEEENS_6half_tENS5_IJlSB_lEEESH_NS5_IJSB_llEEENS4_8TiledMMAINS4_8MMA_AtomIJNS4_20SM100_MMA_F16BF16_SSISH_SH_fLi128ELi128ELNS4_4UMMA5MajorE0ELSO_1ELNSN_7ScaleInE0ELSP_0EEEEEENS4_6LayoutISC_NS5_IJNSA_ILi0EEEST_ST_EEEEENS5_IJNS4_10UnderscoreESW_SW_EEEEENS4_13SM90_TMA_LOADENS4_14ComposedLayoutINS4_7SwizzleILi3ELi4ELi3EEENS4_18smem_ptr_flag_bitsILi16EEENSS_INS5_IJNSA_ILi8EEESF_EEENS5_IJSF_SB_EEEEEEEvNS4_8identityESZ_NS10_IS12_S14_NSS_INS5_IJSF_S15_EEENS5_IJSB_SF_EEEEEEEvS1A_EENS_8epilogue10collective18CollectiveEpilogueINS1G_23Sm100TmaWarpSpecializedILi4ELi2ELi32ELb1ELb0EEEJSG_NS5_IJNSS_ISE_SB_EENSS_INSA_ILi32EEESB_EEEEESH_SI_SH_SI_NS1G_6fusion15FusionCallbacksIS1K_NS1P_17LinearCombinationISH_fSH_fLNS_15FloatRoundStyleE2EEESG_S1O_JEEENS4_5SM1004TMEM4LOAD26SM100_TMEM_LOAD_32dp32b32xESZ_NS10_INS11_ILi2ELi4ELi3EEES14_NSS_INS5_IJS15_S1M_EEENS5_IJS1M_SB_EEEEEEENS4_39AutoVectorizingCopyWithAssumedAlignmentILi128EEENS4_14SM90_TMA_STOREES23_S25_S25_EEEvvEEEEvNT_6ParamsE)
        /*0044*/ 	.word	0x00000000
.L_29:


//--------------------- .nv.compat                --------------------------
	.section	.nv.compat,"",@"SHT_CUDA_COMPAT_INFO"
	.align	4
        /*0000*/ 	.byte	0x02, 0x09, 0x01, 0x00, 0x02, 0x02, 0x02, 0x00, 0x02, 0x05, 0x05, 0x00, 0x03, 0x07, 0x01, 0x01
        /*0010*/ 	.byte	0x02, 0x03, 0x01, 0x00, 0x02, 0x06, 0x01, 0x00, 0x04, 0x0b, 0x08, 0x00, 0x09, 0x00, 0x00, 0x00
        /*0020*/ 	.byte	0x00, 0x00, 0x00, 0x00


//--------------------- .nv.info._ZN7cutlass13device_kernelINS_4gemm6kernel13GemmUniversalIN4cute5tupleIJiiiiEEENS1_10collective13CollectiveMmaINS1_35MainloopSm100TmaUmmaWarpSpecializedILi4ELi2ELi4ENS5_IJNS4_1CILi1EEESB_SB_EEEEENS5_IJNSA_ILi128EEESE_NSA_ILi64EEEEEENS_6half_tENS5_IJlSB_lEEESH_NS5_IJSB_llEEENS4_8TiledMMAINS4_8MMA_AtomIJNS4_20SM100_MMA_F16BF16_SSISH_SH_fLi128ELi128ELNS4_4UMMA5MajorE0ELSO_1ELNSN_7ScaleInE0ELSP_0EEEEEENS4_6LayoutISC_NS5_IJNSA_ILi0EEEST_ST_EEEEENS5_IJNS4_10UnderscoreESW_SW_EEEEENS4_13SM90_TMA_LOADENS4_14ComposedLayoutINS4_7SwizzleILi3ELi4ELi3EEENS4_18smem_ptr_flag_bitsILi16EEENSS_INS5_IJNSA_ILi8EEESF_EEENS5_IJSF_SB_EEEEEEEvNS4_8identityESZ_NS10_IS12_S14_NSS_INS5_IJSF_S15_EEENS5_IJSB_SF_EEEEEEEvS1A_EENS_8epilogue10collective18CollectiveEpilogueINS1G_23Sm100TmaWarpSpecializedILi4ELi2ELi32ELb1ELb0EEEJSG_NS5_IJNSS_ISE_SB_EENSS_INSA_ILi32EEESB_EEEEESH_SI_SH_SI_NS1G_6fusion15FusionCallbacksIS1K_NS1P_17LinearCombinationISH_fSH_fLNS_15FloatRoundStyleE2EEESG_S1O_JEEENS4_5SM1004TMEM4LOAD26SM100_TMEM_LOAD_32dp32b32xESZ_NS10_INS11_ILi2ELi4ELi3EEES14_NSS_INS5_IJS15_S1M_EEENS5_IJS1M_SB_EEEEEEENS4_39AutoVectorizingCopyWithAssumedAlignmentILi128EEENS4_14SM90_TMA_STOREES23_S25_S25_EEEvvEEEEvNT_6ParamsE --------------------------
	.section	.nv.info._ZN7cutlass13device_kernelINS_4gemm6kernel13GemmUniversalIN4cute5tupleIJiiiiEEENS1_10collective13CollectiveMmaINS1_35MainloopSm100TmaUmmaWarpSpecializedILi4ELi2ELi4ENS5_IJNS4_1CILi1EEESB_SB_EEEEENS5_IJNSA_ILi128EEESE_NSA_ILi64EEEEEENS_6half_tENS5_IJlSB_lEEESH_NS5_IJSB_llEEENS4_8TiledMMAINS4_8MMA_AtomIJNS4_20SM100_MMA_F16BF16_SSISH_SH_fLi128ELi128ELNS4_4UMMA5MajorE0ELSO_1ELNSN_7ScaleInE0ELSP_0EEEEEENS4_6LayoutISC_NS5_IJNSA_ILi0EEEST_ST_EEEEENS5_IJNS4_10UnderscoreESW_SW_EEEEENS4_13SM90_TMA_LOADENS4_14ComposedLayoutINS4_7SwizzleILi3ELi4ELi3EEENS4_18smem_ptr_flag_bitsILi16EEENSS_INS5_IJNSA_ILi8EEESF_EEENS5_IJSF_SB_EEEEEEEvNS4_8identityESZ_NS10_IS12_S14_NSS_INS5_IJSF_S15_EEENS5_IJSB_SF_EEEEEEEvS1A_EENS_8epilogue10collective18CollectiveEpilogueINS1G_23Sm100TmaWarpSpecializedILi4ELi2ELi32ELb1ELb0EEEJSG_NS5_IJNSS_ISE_SB_EENSS_INSA_ILi32EEESB_EEEEESH_SI_SH_SI_NS1G_6fusion15FusionCallbacksIS1K_NS1P_17LinearCombinationISH_fSH_fLNS_15FloatRoundStyleE2EEESG_S1O_JEEENS4_5SM1004TMEM4LOAD26SM100_TMEM_LOAD_32dp32b32xESZ_NS10_INS11_ILi2ELi4ELi3EEES14_NSS_INS5_IJS15_S1M_EEENS5_IJS1M_SB_EEEEEEENS4_39AutoVectorizingCopyWithAssumedAlignmentILi128EEENS4_14SM90_TMA_STOREES23_S25_S25_EEEvvEEEEvNT_6ParamsE,"",@"SHT_CUDA_INFO"
	.sectionflags	@""
	.align	4


	//----- nvinfo : EIATTR_CUDA_API_VERSION
	.align		4
        /*0000*/ 	.byte	0x04, 0x37
        /*0002*/ 	.short	(.L_31 - .L_30)
.L_30:
        /*0004*/ 	.word	0x00000082


	//----- nvinfo : EIATTR_KPARAM_INFO
	.align		4
.L_31:
        /*0008*/ 	.byte	0x04, 0x17
        /*000a*/ 	.short	(.L_33 - .L_32)
.L_32:
        /*000c*/ 	.word	0x00000000
        /*0010*/ 	.short	0x0000
        /*0012*/ 	.short	0x0000
        /*0014*/ 	.byte	0x00, 0xf0, 0x01, 0x20


	//----- nvinfo : EIATTR_AT_ENTRY_FRAGMENTS
	.align		4
.L_33:
        /*0018*/ 	.byte	0x04, 0x4f
        /*001a*/ 	.short	(.L_35 - .L_34)


	//   ....[0]....
.L_34:
        /*001c*/ 	.word	0x00000006


	//----- nvinfo : EIATTR_RESERVED_SMEM_USED
	.align		4
.L_35:
        /*0020*/ 	.byte	0x01, 0x41
	.zero		2


	//----- nvinfo : EIATTR_SPARSE_MMA_MASK
	.align		4
        /*0024*/ 	.byte	0x03, 0x50
        /*0026*/ 	.short	0x0000


	//----- nvinfo : EIATTR_TCGEN05_1CTA_USED
	.align		4
        /*0028*/ 	.byte	0x01, 0x51
	.zero		2


	//----- nvinfo : EIATTR_MAXREG_COUNT
	.align		4
        /*002c*/ 	.byte	0x03, 0x1b
        /*002e*/ 	.short	0x00ff


	//----- nvinfo : EIATTR_NUM_BARRIERS
	.align		4
        /*0030*/ 	.byte	0x02, 0x4c
        /*0032*/ 	.byte	0x07
	.zero		1


	//----- nvinfo : EIATTR_EXTERNS
	.align		4
        /*0034*/ 	.byte	0x04, 0x0f
        /*0036*/ 	.short	(.L_37 - .L_36)


	//   ....[0]....
	.align		4
.L_36:
        /*0038*/ 	.word	index@(__assertfail)


	//----- nvinfo : EIATTR_MERCURY_ISA_VERSION
	.align		4
.L_37:
        /*003c*/ 	.byte	0x03, 0x5f
        /*003e*/ 	.short	0x0101


	//----- nvinfo : EIATTR_INT_WARP_WIDE_INSTR_OFFSETS
	.align		4
        /*0040*/ 	.byte	0x04, 0x31
        /*0042*/ 	.short	(.L_39 - .L_38)


	//   ....[0]....
.L_38:
        /*0044*/ 	.word	0x00001e80


	//   ....[1]....
        /*0048*/ 	.word	0x000038c0


	//   ....[2]....
        /*004c*/ 	.word	0x000038f0


	//   ....[3]....
        /*0050*/ 	.word	0x00003940


	//   ....[4]....
        /*0054*/ 	.word	0x00004260


	//   ....[5]....
        /*0058*/ 	.word	0x000042c0


	//   ....[6]....
        /*005c*/ 	.word	0x000043a0


	//   ....[7]....
        /*0060*/ 	.word	0x00004410


	//   ....[8]....
        /*0064*/ 	.word	0x00004520


	//   ....[9]....
        /*0068*/ 	.word	0x000045b0


	//   ....[10]....
        /*006c*/ 	.word	0x00004780


	//   ....[11]....
        /*0070*/ 	.word	0x000048e0


	//----- nvinfo : EIATTR_COOP_GROUP_MASK_REGIDS
	.align		4
.L_39:
        /*0074*/ 	.byte	0x04, 0x29
        /*0076*/ 	.short	(.L_41 - .L_40)


	//   ....[0]....
.L_40:
        /*0078*/ 	.word	0xffffffff


	//   ....[1]....
        /*007c*/ 	.word	0xffffffff


	//   ....[2]....
        /*0080*/ 	.word	0xffffffff


	//   ....[3]....
        /*0084*/ 	.word	0xffffffff


	//   ....[4]....
        /*0088*/ 	.word	0xffffffff


	//   ....[5]....
        /*008c*/ 	.word	0xffffffff


	//   ....[6]....
        /*0090*/ 	.word	0xffffffff


	//   ....[7]....
        /*0094*/ 	.word	0xffffffff


	//   ....[8]....
        /*0098*/ 	.word	0xffffffff


	//   ....[9]....
        /*009c*/ 	.word	0xffffffff


	//   ....[10]....
        /*00a0*/ 	.word	0xffffffff


	//   ....[11]....
        /*00a4*/ 	.word	0xffffffff


	//   ....[12]....
        /*00a8*/ 	.word	0xffffffff


	//----- nvinfo : EIATTR_COOP_GROUP_INSTR_OFFSETS
	.align		4
.L_41:
        /*00ac*/ 	.byte	0x04, 0x28
        /*00ae*/ 	.short	(.L_43 - .L_42)


	//   ....[0]....
.L_42:
        /*00b0*/ 	.word	0x00000090


	//   ....[1]....
        /*00b4*/ 	.word	0x000004d0


	//   ....[2]....
        /*00b8*/ 	.word	0x00000640


	//   ....[3]....
        /*00bc*/ 	.word	0x000007e0


	//   ....[4]....
        /*00c0*/ 	.word	0x000008e0


	//   ....[5]....
        /*00c4*/ 	.word	0x00000a50


	//   ....[6]....
        /*00c8*/ 	.word	0x00000bf0


	//   ....[7]....
        /*00cc*/ 	.word	0x00001d60


	//   ....[8]....
        /*00d0*/ 	.word	0x00002b40


	//   ....[9]....
        /*00d4*/ 	.word	0x00002d50


	//   ....[10]....
        /*00d8*/ 	.word	0x00002d80


	//   ....[11]....
        /*00dc*/ 	.word	0x000037b0


	//   ....[12]....
        /*00e0*/ 	.word	0x000039e0


	//----- nvinfo : EIATTR_VRC_CTA_INIT_COUNT
	.align		4
.L_43:
        /*00e4*/ 	.byte	0x02, 0x4a
        /*00e6*/ 	.byte	0x80
	.zero		1


	//----- nvinfo : EIATTR_SYSCALL_OFFSETS
	.align		4
        /*00e8*/ 	.byte	0x04, 0x46
        /*00ea*/ 	.short	(.L_45 - .L_44)


	//   ....[0]....
.L_44:
        /*00ec*/ 	.word	0x00005360


	//   ....[1]....
        /*00f0*/ 	.word	0x00005450


	//   ....[2]....
        /*00f4*/ 	.word	0x00005bc0


	//   ....[3]....
        /*00f8*/ 	.word	0x00006840


	//   ....[4]....
        /*00fc*/ 	.word	0x00007490


	//   ....[5]....
        /*0100*/ 	.word	0x000080e0


	//----- nvinfo : EIATTR_MBARRIER_INSTR_OFFSETS
	.align		4
.L_45:
        /*0104*/ 	.byte	0x04, 0x39
        /*0106*/ 	.short	(.L_47 - .L_46)


	//   ....[0]....
.L_46:
        /*0108*/ 	.word	0x000005b0
        /*010c*/ 	.word	0x000000ff
        /*0110*/ 	.word	0x00000000
        /*0114*/ 	.short	0x0100
        /*0116*/ 	.byte	0x05
	.zero		1


	//   ....[1]....
        /*0118*/ 	.word	0x000005c0
        /*011c*/ 	.word	0x000000ff
        /*0120*/ 	.word	0x00000020
        /*0124*/ 	.short	0x0100
        /*0126*/ 	.byte	0x05
	.zero		1


	//   ....[2]....
        /*0128*/ 	.word	0x000005d0
        /*012c*/ 	.word	0x000000ff
        /*0130*/ 	.word	0x00000008
        /*0134*/ 	.short	0x0100
        /*0136*/ 	.byte	0x05
	.zero		1


	//   ....[3]....
        /*0138*/ 	.word	0x000005e0
        /*013c*/ 	.word	0x000000ff
        /*0140*/ 	.word	0x00000028
        /*0144*/ 	.short	0x0100
        /*0146*/ 	.byte	0x05
	.zero		1


	//   ....[4]....
        /*0148*/ 	.word	0x000005f0
        /*014c*/ 	.word	0x000000ff
        /*0150*/ 	.word	0x00000010
        /*0154*/ 	.short	0x0100
        /*0156*/ 	.byte	0x05
	.zero		1


	//   ....[5]....
        /*0158*/ 	.word	0x00000600
        /*015c*/ 	.word	0x000000ff
        /*0160*/ 	.word	0x00000030
        /*0164*/ 	.short	0x0100
        /*0166*/ 	.byte	0x05
	.zero		1


	//   ....[6]....
        /*0168*/ 	.word	0x00000610
        /*016c*/ 	.word	0x000000ff
        /*0170*/ 	.word	0x00000018
        /*0174*/ 	.short	0x0100
        /*0176*/ 	.byte	0x05
	.zero		1


	//   ....[7]....
        /*0178*/ 	.word	0x00000620
        /*017c*/ 	.word	0x000000ff
        /*0180*/ 	.word	0x00000038
        /*0184*/ 	.short	0x0100
        /*0186*/ 	.byte	0x05
	.zero		1


	//   ....[8]....
        /*0188*/ 	.word	0x00000750
        /*018c*/ 	.word	0x000000ff
        /*0190*/ 	.word	0x00000040
        /*0194*/ 	.short	0x0100
        /*0196*/ 	.byte	0x07
	.zero		1


	//   ....[9]....
        /*0198*/ 	.word	0x00000760
        /*019c*/ 	.word	0x000000ff
        /*01a0*/ 	.word	0x00000060
        /*01a4*/ 	.short	0x0100
        /*01a6*/ 	.byte	0x07
	.zero		1


	//   ....[10]....
        /*01a8*/ 	.word	0x00000770
        /*01ac*/ 	.word	0x000000ff
        /*01b0*/ 	.word	0x00000048
        /*01b4*/ 	.short	0x0100
        /*01b6*/ 	.byte	0x07
	.zero		1


	//   ....[11]....
        /*01b8*/ 	.word	0x00000780
        /*01bc*/ 	.word	0x000000ff
        /*01c0*/ 	.word	0x00000068
        /*01c4*/ 	.short	0x0100
        /*01c6*/ 	.byte	0x07
	.zero		1


	//   ....[12]....
        /*01c8*/ 	.word	0x00000790
        /*01cc*/ 	.word	0x000000ff
        /*01d0*/ 	.word	0x00000050
        /*01d4*/ 	.short	0x0100
        /*01d6*/ 	.byte	0x07
	.zero		1


	//   ....[13]....
        /*01d8*/ 	.word	0x000007a0
        /*01dc*/ 	.word	0x000000ff
        /*01e0*/ 	.word	0x00000070
        /*01e4*/ 	.short	0x0100
        /*01e6*/ 	.byte	0x07
	.zero		1


	//   ....[14]....
        /*01e8*/ 	.word	0x000007b0
        /*01ec*/ 	.word	0x000000ff
        /*01f0*/ 	.word	0x00000058
        /*01f4*/ 	.short	0x0100
        /*01f6*/ 	.byte	0x07
	.zero		1


	//   ....[15]....
        /*01f8*/ 	.word	0x000007c0
        /*01fc*/ 	.word	0x000000ff
        /*0200*/ 	.word	0x00000078
        /*0204*/ 	.short	0x0100
        /*0206*/ 	.byte	0x07
	.zero		1


	//   ....[16]....
        /*0208*/ 	.word	0x000008b0
        /*020c*/ 	.word	0x000000ff
        /*0210*/ 	.word	0x00000080
        /*0214*/ 	.short	0x0100
        /*0216*/ 	.byte	0x05
	.zero		1


	//   ....[17]....
        /*0218*/ 	.word	0x000008c0
        /*021c*/ 	.word	0x000000ff
        /*0220*/ 	.word	0x00000088
        /*0224*/ 	.short	0x0100
        /*0226*/ 	.byte	0x05
	.zero		1


	//   ....[18]....
        /*0228*/ 	.word	0x00000a00
        /*022c*/ 	.word	0x000000ff
        /*0230*/ 	.word	0x00000090
        /*0234*/ 	.short	0x0100
        /*0236*/ 	.byte	0x05
	.zero		1


	//   ....[19]....
        /*0238*/ 	.word	0x00000a10
        /*023c*/ 	.word	0x000000ff
        /*0240*/ 	.word	0x000000a0
        /*0244*/ 	.short	0x0100
        /*0246*/ 	.byte	0x05
	.zero		1


	//   ....[20]....
        /*0248*/ 	.word	0x00000a20
        /*024c*/ 	.word	0x000000ff
        /*0250*/ 	.word	0x00000098
        /*0254*/ 	.short	0x0100
        /*0256*/ 	.byte	0x05
	.zero		1


	//   ....[21]....
        /*0258*/ 	.word	0x00000a30
        /*025c*/ 	.word	0x000000ff
        /*0260*/ 	.word	0x000000a8
        /*0264*/ 	.short	0x0100
        /*0266*/ 	.byte	0x05
	.zero		1


	//   ....[22]....
        /*0268*/ 	.word	0x00000b60
        /*026c*/ 	.word	0x000000ff
        /*0270*/ 	.word	0x000000b0
        /*0274*/ 	.short	0x0100
        /*0276*/ 	.byte	0x07
	.zero		1


	//   ....[23]....
        /*0278*/ 	.word	0x00000b70
        /*027c*/ 	.word	0x000000ff
        /*0280*/ 	.word	0x000000d0
        /*0284*/ 	.short	0x0100
        /*0286*/ 	.byte	0x07
	.zero		1


	//   ....[24]....
        /*0288*/ 	.word	0x00000b80
        /*028c*/ 	.word	0x000000ff
        /*0290*/ 	.word	0x000000b8
        /*0294*/ 	.short	0x0100
        /*0296*/ 	.byte	0x07
	.zero		1


	//   ....[25]....
        /*0298*/ 	.word	0x00000b90
        /*029c*/ 	.word	0x000000ff
        /*02a0*/ 	.word	0x000000d8
        /*02a4*/ 	.short	0x0100
        /*02a6*/ 	.byte	0x07
	.zero		1


	//   ....[26]....
        /*02a8*/ 	.word	0x00000ba0
        /*02ac*/ 	.word	0x000000ff
        /*02b0*/ 	.word	0x000000c0
        /*02b4*/ 	.short	0x0100
        /*02b6*/ 	.byte	0x07
	.zero		1


	//   ....[27]....
        /*02b8*/ 	.word	0x00000bb0
        /*02bc*/ 	.word	0x000000ff
        /*02c0*/ 	.word	0x000000e0
        /*02c4*/ 	.short	0x0100
        /*02c6*/ 	.byte	0x07
	.zero		1


	//   ....[28]....
        /*02c8*/ 	.word	0x00000bc0
        /*02cc*/ 	.word	0x000000ff
        /*02d0*/ 	.word	0x000000c8
        /*02d4*/ 	.short	0x0100
        /*02d6*/ 	.byte	0x07
	.zero		1


	//   ....[29]....
        /*02d8*/ 	.word	0x00000bd0
        /*02dc*/ 	.word	0x000000ff
        /*02e0*/ 	.word	0x000000e8
        /*02e4*/ 	.short	0x0100
        /*02e6*/ 	.byte	0x07
	.zero		1


	//   ....[30]....
        /*02e8*/ 	.word	0x00000cc0
        /*02ec*/ 	.word	0x000000ff
        /*02f0*/ 	.word	0x000000f0
        /*02f4*/ 	.short	0x0100
        /*02f6*/ 	.byte	0x05
	.zero		1


	//   ....[31]....
        /*02f8*/ 	.word	0x00000cd0
        /*02fc*/ 	.word	0x000000ff
        /*0300*/ 	.word	0x00000100
        /*0304*/ 	.short	0x0100
        /*0306*/ 	.byte	0x05
	.zero		1


	//   ....[32]....
        /*0308*/ 	.word	0x00000ce0
        /*030c*/ 	.word	0x000000ff
        /*0310*/ 	.word	0x000000f8
        /*0314*/ 	.short	0x0100
        /*0316*/ 	.byte	0x05
	.zero		1


	//   ....[33]....
        /*0318*/ 	.word	0x00000cf0
        /*031c*/ 	.word	0x000000ff
        /*0320*/ 	.word	0x00000108
        /*0324*/ 	.short	0x0100
        /*0326*/ 	.byte	0x05
	.zero		1


	//   ....[34]....
        /*0328*/ 	.word	0x000015c0
        /*032c*/ 	.word	0x00000002
        /*0330*/ 	.word	0x00000100
        /*0334*/ 	.short	0x010a
        /*0336*/ 	.byte	0xff
	.zero		1


	//   ....[35]....
        /*0338*/ 	.word	0x000015f0
        /*033c*/ 	.word	0x00000002
        /*0340*/ 	.word	0x000000f0
        /*0344*/ 	.short	0x0101
        /*0346*/ 	.byte	0xff
	.zero		1


	//   ....[36]....
        /*0348*/ 	.word	0x000016c0
        /*034c*/ 	.word	0x000000ff
        /*0350*/ 	.word	0x00000020
        /*0354*/ 	.short	0x010a
        /*0356*/ 	.byte	0x08
	.zero		1


	//   ....[37]....
        /*0358*/ 	.word	0x00001770
        /*035c*/ 	.word	0x000000ff
        /*0360*/ 	.word	0x00000020
        /*0364*/ 	.short	0x010a
        /*0366*/ 	.byte	0x21
	.zero		1


	//   ....[38]....
        /*0368*/ 	.word	0x000018d0
        /*036c*/ 	.word	0x000000ff
        /*0370*/ 	.word	0x00000020
        /*0374*/ 	.short	0x010a
        /*0376*/ 	.byte	0x08
	.zero		1


	//   ....[39]....
        /*0378*/ 	.word	0x00001a10
        /*037c*/ 	.word	0x000000ff
        /*0380*/ 	.word	0x00000088
        /*0384*/ 	.short	0x0101
        /*0386*/ 	.byte	0x04
	.zero		1


	//   ....[40]....
        /*0388*/ 	.word	0x00001a30
        /*038c*/ 	.word	0x000000ff
        /*0390*/ 	.word	0x00000020
        /*0394*/ 	.short	0x010a
        /*0396*/ 	.byte	0x08
	.zero		1


	//   ....[41]....
        /*0398*/ 	.word	0x00001ac0
        /*039c*/ 	.word	0x000000ff
        /*03a0*/ 	.word	0x00000020
        /*03a4*/ 	.short	0x010a
        /*03a6*/ 	.byte	0x19
	.zero		1


	//   ....[42]....
        /*03a8*/ 	.word	0x00001c20
        /*03ac*/ 	.word	0x000000ff
        /*03b0*/ 	.word	0x00000020
        /*03b4*/ 	.short	0x010a
        /*03b6*/ 	.byte	0x08
	.zero		1


	//   ....[43]....
        /*03b8*/ 	.word	0x00001d90
        /*03bc*/ 	.word	0x00000002
        /*03c0*/ 	.word	0x00000090
        /*03c4*/ 	.short	0x010a
        /*03c6*/ 	.byte	0xff
	.zero		1


	//   ....[44]....
        /*03c8*/ 	.word	0x00001e50
        /*03cc*/ 	.word	0x00000002
        /*03d0*/ 	.word	0x00000000
        /*03d4*/ 	.short	0x0101
        /*03d6*/ 	.byte	0xff
	.zero		1


	//   ....[45]....
        /*03d8*/ 	.word	0x000023b0
        /*03dc*/ 	.word	0x000000ff
        /*03e0*/ 	.word	0x00000000
        /*03e4*/ 	.short	0x010a
        /*03e6*/ 	.byte	0x05
	.zero		1


	//   ....[46]....
        /*03e8*/ 	.word	0x00002440
        /*03ec*/ 	.word	0x000000ff
        /*03f0*/ 	.word	0x00000000
        /*03f4*/ 	.short	0x010a
        /*03f6*/ 	.byte	0x05
	.zero		1


	//   ....[47]....
        /*03f8*/ 	.word	0x000024d0
        /*03fc*/ 	.word	0x000000ff
        /*0400*/ 	.word	0x00000000
        /*0404*/ 	.short	0x010a
        /*0406*/ 	.byte	0x05
	.zero		1


	//   ....[48]....
        /*0408*/ 	.word	0x00002570
        /*040c*/ 	.word	0x00000000
        /*0410*/ 	.word	0x00000000
        /*0414*/ 	.short	0x010a
        /*0416*/ 	.byte	0xff
	.zero		1


	//   ....[49]....
        /*0418*/ 	.word	0x00002690
        /*041c*/ 	.word	0x00000000
        /*0420*/ 	.word	0x000000f0
        /*0424*/ 	.short	0x010a
        /*0426*/ 	.byte	0xff
	.zero		1


	//   ....[50]....
        /*0428*/ 	.word	0x00002700
        /*042c*/ 	.word	0x00000000
        /*0430*/ 	.word	0x00000000
        /*0434*/ 	.short	0x0101
        /*0436*/ 	.byte	0xff
	.zero		1


	//   ....[51]....
        /*0438*/ 	.word	0x00002720
        /*043c*/ 	.word	0x000000ff
        /*0440*/ 	.word	0x000000a0
        /*0444*/ 	.short	0x010a
        /*0446*/ 	.byte	0x05
	.zero		1


	//   ....[52]....
        /*0448*/ 	.word	0x00002840
        /*044c*/ 	.word	0x00000000
        /*0450*/ 	.word	0x00000090
        /*0454*/ 	.short	0x010a
        /*0456*/ 	.byte	0xff
	.zero		1


	//   ....[53]....
        /*0458*/ 	.word	0x00002940
        /*045c*/ 	.word	0x00000000
        /*0460*/ 	.word	0x00000000
        /*0464*/ 	.short	0x0101
        /*0466*/ 	.byte	0xff
	.zero		1


	//   ....[54]....
        /*0468*/ 	.word	0x000029d0
        /*046c*/ 	.word	0x000000ff
        /*0470*/ 	.word	0x000000a0
        /*0474*/ 	.short	0x0106
        /*0476*/ 	.byte	0x05
	.zero		1


	//   ....[55]....
        /*0478*/ 	.word	0x000029f0
        /*047c*/ 	.word	0x000000ff
        /*0480*/ 	.word	0x000000a0
        /*0484*/ 	.short	0x010a
        /*0486*/ 	.byte	0x05
	.zero		1


	//   ....[56]....
        /*0488*/ 	.word	0x00002a80
        /*048c*/ 	.word	0x000000ff
        /*0490*/ 	.word	0x000000a0
        /*0494*/ 	.short	0x0106
        /*0496*/ 	.byte	0x04
	.zero		1


	//   ....[57]....
        /*0498*/ 	.word	0x00002ac0
        /*049c*/ 	.word	0x00000000
        /*04a0*/ 	.word	0x000000a0
        /*04a4*/ 	.short	0x010a
        /*04a6*/ 	.byte	0xff
	.zero		1


	//   ....[58]....
        /*04a8*/ 	.word	0x00003000
        /*04ac*/ 	.word	0x00000000
        /*04b0*/ 	.word	0x00000090
        /*04b4*/ 	.short	0x010a
        /*04b6*/ 	.byte	0xff
	.zero		1


	//   ....[59]....
        /*04b8*/ 	.word	0x00003110
        /*04bc*/ 	.word	0x00000003
        /*04c0*/ 	.word	0x00000000
        /*04c4*/ 	.short	0x0101
        /*04c6*/ 	.byte	0xff
	.zero		1


	//   ....[60]....
        /*04c8*/ 	.word	0x00003120
        /*04cc*/ 	.word	0x000000ff
        /*04d0*/ 	.word	0x00000000
        /*04d4*/ 	.short	0x010a
        /*04d6*/ 	.byte	0x06
	.zero		1


	//   ....[61]....
        /*04d8*/ 	.word	0x00003140
        /*04dc*/ 	.word	0x000000ff
        /*04e0*/ 	.word	0x000000d0
        /*04e4*/ 	.short	0x010a
        /*04e6*/ 	.byte	0x07
	.zero		1


	//   ....[62]....
        /*04e8*/ 	.word	0x00003210
        /*04ec*/ 	.word	0x000000ff
        /*04f0*/ 	.word	0x00000000
        /*04f4*/ 	.short	0x010a
        /*04f6*/ 	.byte	0x06
	.zero		1


	//   ....[63]....
        /*04f8*/ 	.word	0x00003340
        /*04fc*/ 	.word	0x000000ff
        /*0500*/ 	.word	0x00000000
        /*0504*/ 	.short	0x010a
        /*0506*/ 	.byte	0x1a
	.zero		1


	//   ....[64]....
        /*0508*/ 	.word	0x000035e0
        /*050c*/ 	.word	0x000000ff
        /*0510*/ 	.word	0x00000000
        /*0514*/ 	.short	0x010a
        /*0516*/ 	.byte	0x06
	.zero		1


	//   ....[65]....
        /*0518*/ 	.word	0x00003670
        /*051c*/ 	.word	0x000000ff
        /*0520*/ 	.word	0x00000000
        /*0524*/ 	.short	0x010a
        /*0526*/ 	.byte	0x06
	.zero		1


	//   ....[66]....
        /*0528*/ 	.word	0x00003700
        /*052c*/ 	.word	0x000000ff
        /*0530*/ 	.word	0x00000000
        /*0534*/ 	.short	0x010a
        /*0536*/ 	.byte	0x06
	.zero		1


	//   ....[67]....
        /*0538*/ 	.word	0x00003790
        /*053c*/ 	.word	0x000000ff
        /*0540*/ 	.word	0x00000000
        /*0544*/ 	.short	0x010a
        /*0546*/ 	.byte	0x07
	.zero		1


	//   ....[68]....
        /*0548*/ 	.word	0x00003c10
        /*054c*/ 	.word	0x00000000
        /*0550*/ 	.word	0x00000090
        /*0554*/ 	.short	0x010a
        /*0556*/ 	.byte	0xff
	.zero		1


	//   ....[69]....
        /*0558*/ 	.word	0x00003cd0
        /*055c*/ 	.word	0x00000000
        /*0560*/ 	.word	0x00000000
        /*0564*/ 	.short	0x0101
        /*0566*/ 	.byte	0xff
	.zero		1


	//   ....[70]....
        /*0568*/ 	.word	0x00003ff0
        /*056c*/ 	.word	0x000000ff
        /*0570*/ 	.word	0x00000088
        /*0574*/ 	.short	0x010a
        /*0576*/ 	.byte	0x07
	.zero		1


	//   ....[71]....
        /*0578*/ 	.word	0x000041e0
        /*057c*/ 	.word	0x000000ff
        /*0580*/ 	.word	0x00000060
        /*0584*/ 	.short	0x010a
        /*0586*/ 	.byte	0x07
	.zero		1


	//   ....[72]....
        /*0588*/ 	.word	0x00004350
        /*058c*/ 	.word	0x000000ff
        /*0590*/ 	.word	0x00000040
        /*0594*/ 	.short	0x010b
        /*0596*/ 	.byte	0x07
	.zero		1


	//   ....[73]....
        /*0598*/ 	.word	0x00004360
        /*059c*/ 	.word	0x000000ff
        /*05a0*/ 	.word	0x00000000
        /*05a4*/ 	.short	0x0101
        /*05a6*/ 	.byte	0x08
	.zero		1


	//   ....[74]....
        /*05a8*/ 	.word	0x00004370
        /*05ac*/ 	.word	0x000000ff
        /*05b0*/ 	.word	0x00000068
        /*05b4*/ 	.short	0x010a
        /*05b6*/ 	.byte	0x07
	.zero		1


	//   ....[75]....
        /*05b8*/ 	.word	0x000044c0
        /*05bc*/ 	.word	0x000000ff
        /*05c0*/ 	.word	0x00000048
        /*05c4*/ 	.short	0x010b
        /*05c6*/ 	.byte	0x07
	.zero		1


	//   ....[76]....
        /*05c8*/ 	.word	0x000044d0
        /*05cc*/ 	.word	0x000000ff
        /*05d0*/ 	.word	0x00000000
        /*05d4*/ 	.short	0x0101
        /*05d6*/ 	.byte	0x08
	.zero		1


	//   ....[77]....
        /*05d8*/ 	.word	0x000044e0
        /*05dc*/ 	.word	0x000000ff
        /*05e0*/ 	.word	0x00000070
        /*05e4*/ 	.short	0x010a
        /*05e6*/ 	.byte	0x07
	.zero		1


	//   ....[78]....
        /*05e8*/ 	.word	0x00004660
        /*05ec*/ 	.word	0x000000ff
        /*05f0*/ 	.word	0x00000050
        /*05f4*/ 	.short	0x010b
        /*05f6*/ 	.byte	0x07
	.zero		1


	//   ....[79]....
        /*05f8*/ 	.word	0x000046a0
        /*05fc*/ 	.word	0x000000ff
        /*0600*/ 	.word	0x00000000
        /*0604*/ 	.short	0x0101
        /*0606*/ 	.byte	0x08
	.zero		1


	//   ....[80]....
        /*0608*/ 	.word	0x000046e0
        /*060c*/ 	.word	0x000000ff
        /*0610*/ 	.word	0x00000078
        /*0614*/ 	.short	0x010a
        /*0616*/ 	.byte	0x07
	.zero		1


	//   ....[81]....
        /*0618*/ 	.word	0x00004920
        /*061c*/ 	.word	0x000000ff
        /*0620*/ 	.word	0x00000058
        /*0624*/ 	.short	0x010b
        /*0626*/ 	.byte	0x07
	.zero		1


	//   ....[82]....
        /*0628*/ 	.word	0x00004940
        /*062c*/ 	.word	0x000000ff
        /*0630*/ 	.word	0x00000000
        /*0634*/ 	.short	0x0101
        /*0636*/ 	.byte	0x0d
	.zero		1


	//   ....[83]....
        /*0638*/ 	.word	0x00004970
        /*063c*/ 	.word	0x000000ff
        /*0640*/ 	.word	0x00000060
        /*0644*/ 	.short	0x010a
        /*0646*/ 	.byte	0x07
	.zero		1


	//   ....[84]....
        /*0648*/ 	.word	0x00004990
        /*064c*/ 	.word	0x000000ff
        /*0650*/ 	.word	0x00000068
        /*0654*/ 	.short	0x010a
        /*0656*/ 	.byte	0x07
	.zero		1


	//   ....[85]....
        /*0658*/ 	.word	0x000049b0
        /*065c*/ 	.word	0x000000ff
        /*0660*/ 	.word	0x00000070
        /*0664*/ 	.short	0x010a
        /*0666*/ 	.byte	0x07
	.zero		1


	//   ....[86]....
        /*0668*/ 	.word	0x000049f0
        /*066c*/ 	.word	0x00000000
        /*0670*/ 	.word	0x00000078
        /*0674*/ 	.short	0x010a
        /*0676*/ 	.byte	0xff
	.zero		1


	//   ....[87]....
        /*0678*/ 	.word	0x00004d20
        /*067c*/ 	.word	0x00000000
        /*0680*/ 	.word	0x00000090
        /*0684*/ 	.short	0x010a
        /*0686*/ 	.byte	0xff
	.zero		1


	//   ....[88]....
        /*0688*/ 	.word	0x00004e30
        /*068c*/ 	.word	0x00000000
        /*0690*/ 	.word	0x00000000
        /*0694*/ 	.short	0x0101
        /*0696*/ 	.byte	0xff
	.zero		1


	//   ....[89]....
        /*0698*/ 	.word	0x00005880
        /*069c*/ 	.word	0x000000ff
        /*06a0*/ 	.word	0x00000040
        /*06a4*/ 	.short	0x010a
        /*06a6*/ 	.byte	0x30
	.zero		1


	//   ....[90]....
        /*06a8*/ 	.word	0x000058c0
        /*06ac*/ 	.word	0x00000040
        /*06b0*/ 	.word	0x000000b0
        /*06b4*/ 	.short	0x010a
        /*06b6*/ 	.byte	0xff
	.zero		1


	//   ....[91]....
        /*06b8*/ 	.word	0x000059b0
        /*06bc*/ 	.word	0x000000ff
        /*06c0*/ 	.word	0x00000040
        /*06c4*/ 	.short	0x010a
        /*06c6*/ 	.byte	0x30
	.zero		1


	//   ....[92]....
        /*06c8*/ 	.word	0x00005aa0
        /*06cc*/ 	.word	0x00000040
        /*06d0*/ 	.word	0x000000b0
        /*06d4*/ 	.short	0x010a
        /*06d6*/ 	.byte	0xff
	.zero		1


	//   ....[93]....
        /*06d8*/ 	.word	0x00006570
        /*06dc*/ 	.word	0x00000000
        /*06e0*/ 	.word	0x00000000
        /*06e4*/ 	.short	0x0101
        /*06e6*/ 	.byte	0xff
	.zero		1


	//   ....[94]....
        /*06e8*/ 	.word	0x00006580
        /*06ec*/ 	.word	0x00000002
        /*06f0*/ 	.word	0x00000040
        /*06f4*/ 	.short	0x010a
        /*06f6*/ 	.byte	0xff
	.zero		1


	//   ....[95]....
        /*06f8*/ 	.word	0x00006660
        /*06fc*/ 	.word	0x00000002
        /*0700*/ 	.word	0x00000040
        /*0704*/ 	.short	0x010a
        /*0706*/ 	.byte	0xff
	.zero		1


	//   ....[96]....
        /*0708*/ 	.word	0x000071c0
        /*070c*/ 	.word	0x00000048
        /*0710*/ 	.word	0x00000000
        /*0714*/ 	.short	0x0101
        /*0716*/ 	.byte	0xff
	.zero		1


	//   ....[97]....
        /*0718*/ 	.word	0x000071e0
        /*071c*/ 	.word	0x00000000
        /*0720*/ 	.word	0x00000040
        /*0724*/ 	.short	0x010a
        /*0726*/ 	.byte	0xff
	.zero		1


	//   ....[98]....
        /*0728*/ 	.word	0x000072b0
        /*072c*/ 	.word	0x00000000
        /*0730*/ 	.word	0x00000040
        /*0734*/ 	.short	0x010a
        /*0736*/ 	.byte	0xff
	.zero		1


	//   ....[99]....
        /*0738*/ 	.word	0x00007e10
        /*073c*/ 	.word	0x00000048
        /*0740*/ 	.word	0x00000000
        /*0744*/ 	.short	0x0101
        /*0746*/ 	.byte	0xff
	.zero		1


	//   ....[100]....
        /*0748*/ 	.word	0x00007e30
        /*074c*/ 	.word	0x00000000
        /*0750*/ 	.word	0x00000040
        /*0754*/ 	.short	0x010a
        /*0756*/ 	.byte	0xff
	.zero		1


	//   ....[101]....
        /*0758*/ 	.word	0x00007f00
        /*075c*/ 	.word	0x00000000
        /*0760*/ 	.word	0x00000040
        /*0764*/ 	.short	0x010a
        /*0766*/ 	.byte	0xff
	.zero		1


	//   ....[102]....
        /*0768*/ 	.word	0x00008240
        /*076c*/ 	.word	0x000000ff
        /*0770*/ 	.word	0x00000000
        /*0774*/ 	.short	0x0101
        /*0776*/ 	.byte	0x05
	.zero		1


	//   ....[103]....
        /*0778*/ 	.word	0x00008ac0
        /*077c*/ 	.word	0x00000000
        /*0780*/ 	.word	0x00000000
        /*0784*/ 	.short	0x0101
        /*0786*/ 	.byte	0xff
	.zero		1


	//   ....[104]....
        /*0788*/ 	.word	0x00008d30
        /*078c*/ 	.word	0x000000ff
        /*0790*/ 	.word	0x00000000
        /*0794*/ 	.short	0x0101
        /*0796*/ 	.byte	0x04
	.zero		1


	//   ....[105]....
        /*0798*/ 	.word	0x00008d50
        /*079c*/ 	.word	0x00000002
        /*07a0*/ 	.word	0x00000100
        /*07a4*/ 	.short	0x010a
        /*07a6*/ 	.byte	0xff
	.zero		1


	//   ....[106]....
        /*07a8*/ 	.word	0x00008db0
        /*07ac*/ 	.word	0x00000002
        /*07b0*/ 	.word	0x00000020
        /*07b4*/ 	.short	0x010a
        /*07b6*/ 	.byte	0xff
	.zero		1


	//   ....[107]....
        /*07b8*/ 	.word	0x00008e10
        /*07bc*/ 	.word	0x00000002
        /*07c0*/ 	.word	0x00000020
        /*07c4*/ 	.short	0x010a
        /*07c6*/ 	.byte	0xff
	.zero		1


	//   ....[108]....
        /*07c8*/ 	.word	0x00008e60
        /*07cc*/ 	.word	0x00000002
        /*07d0*/ 	.word	0x00000090
        /*07d4*/ 	.short	0x010a
        /*07d6*/ 	.byte	0xff
	.zero		1


	//   ....[109]....
        /*07d8*/ 	.word	0x00008ec0
        /*07dc*/ 	.word	0x00000000
        /*07e0*/ 	.word	0x00000000
        /*07e4*/ 	.short	0x010a
        /*07e6*/ 	.byte	0xff
	.zero		1


	//   ....[110]....
        /*07e8*/ 	.word	0x00008f20
        /*07ec*/ 	.word	0x00000000
        /*07f0*/ 	.word	0x00000000
        /*07f4*/ 	.short	0x010a
        /*07f6*/ 	.byte	0xff
	.zero		1


	//   ....[111]....
        /*07f8*/ 	.word	0x00008f80
        /*07fc*/ 	.word	0x00000000
        /*0800*/ 	.word	0x00000000
        /*0804*/ 	.short	0x010a
        /*0806*/ 	.byte	0xff
	.zero		1


	//   ....[112]....
        /*0808*/ 	.word	0x00008fd0
        /*080c*/ 	.word	0x00000000
        /*0810*/ 	.word	0x000000f0
        /*0814*/ 	.short	0x010a
        /*0816*/ 	.byte	0xff
	.zero		1


	//   ....[113]....
        /*0818*/ 	.word	0x00009030
        /*081c*/ 	.word	0x00000000
        /*0820*/ 	.word	0x000000a0
        /*0824*/ 	.short	0x010a
        /*0826*/ 	.byte	0xff
	.zero		1


	//   ....[114]....
        /*0828*/ 	.word	0x00009080
        /*082c*/ 	.word	0x00000000
        /*0830*/ 	.word	0x00000090
        /*0834*/ 	.short	0x010a
        /*0836*/ 	.byte	0xff
	.zero		1


	//   ....[115]....
        /*0838*/ 	.word	0x000090e0
        /*083c*/ 	.word	0x00000000
        /*0840*/ 	.word	0x000000a0
        /*0844*/ 	.short	0x010a
        /*0846*/ 	.byte	0xff
	.zero		1


	//   ....[116]....
        /*0848*/ 	.word	0x00009130
        /*084c*/ 	.word	0x00000000
        /*0850*/ 	.word	0x00000090
        /*0854*/ 	.short	0x010a
        /*0856*/ 	.byte	0xff
	.zero		1


	//   ....[117]....
        /*0858*/ 	.word	0x00009190
        /*085c*/ 	.word	0x00000002
        /*0860*/ 	.word	0x000000d0
        /*0864*/ 	.short	0x010a
        /*0866*/ 	.byte	0xff
	.zero		1


	//   ....[118]....
        /*0868*/ 	.word	0x000091f0
        /*086c*/ 	.word	0x00000000
        /*0870*/ 	.word	0x00000000
        /*0874*/ 	.short	0x010a
        /*0876*/ 	.byte	0xff
	.zero		1


	//   ....[119]....
        /*0878*/ 	.word	0x00009250
        /*087c*/ 	.word	0x00000000
        /*0880*/ 	.word	0x00000000
        /*0884*/ 	.short	0x010a
        /*0886*/ 	.byte	0xff
	.zero		1


	//   ....[120]....
        /*0888*/ 	.word	0x000092b0
        /*088c*/ 	.word	0x00000000
        /*0890*/ 	.word	0x00000000
        /*0894*/ 	.short	0x010a
        /*0896*/ 	.byte	0xff
	.zero		1


	//   ....[121]....
        /*0898*/ 	.word	0x00009310
        /*089c*/ 	.word	0x00000000
        /*08a0*/ 	.word	0x00000000
        /*08a4*/ 	.short	0x010a
        /*08a6*/ 	.byte	0xff
	.zero		1


	//   ....[122]....
        /*08a8*/ 	.word	0x00009370
        /*08ac*/ 	.word	0x00000000
        /*08b0*/ 	.word	0x00000000
        /*08b4*/ 	.short	0x010a
        /*08b6*/ 	.byte	0xff
	.zero		1


	//   ....[123]....
        /*08b8*/ 	.word	0x000093c0
        /*08bc*/ 	.word	0x00000000
        /*08c0*/ 	.word	0x00000090
        /*08c4*/ 	.short	0x010a
        /*08c6*/ 	.byte	0xff
	.zero		1


	//   ....[124]....
        /*08c8*/ 	.word	0x00009420
        /*08cc*/ 	.word	0x00000000
        /*08d0*/ 	.word	0x00000088
        /*08d4*/ 	.short	0x010a
        /*08d6*/ 	.byte	0xff
	.zero		1


	//   ....[125]....
        /*08d8*/ 	.word	0x00009480
        /*08dc*/ 	.word	0x00000000
        /*08e0*/ 	.word	0x00000060
        /*08e4*/ 	.short	0x010a
        /*08e6*/ 	.byte	0xff
	.zero		1


	//   ....[126]....
        /*08e8*/ 	.word	0x000094e0
        /*08ec*/ 	.word	0x00000000
        /*08f0*/ 	.word	0x00000068
        /*08f4*/ 	.short	0x010a
        /*08f6*/ 	.byte	0xff
	.zero		1


	//   ....[127]....
        /*08f8*/ 	.word	0x00009540
        /*08fc*/ 	.word	0x00000000
        /*0900*/ 	.word	0x00000070
        /*0904*/ 	.short	0x010a
        /*0906*/ 	.byte	0xff
	.zero		1


	//   ....[128]....
        /*0908*/ 	.word	0x000095a0
        /*090c*/ 	.word	0x00000000
        /*0910*/ 	.word	0x00000078
        /*0914*/ 	.short	0x010a
        /*0916*/ 	.byte	0xff
	.zero		1


	//   ....[129]....
        /*0918*/ 	.word	0x00009600
        /*091c*/ 	.word	0x00000000
        /*0920*/ 	.word	0x00000060
        /*0924*/ 	.short	0x010a
        /*0926*/ 	.byte	0xff
	.zero		1


	//   ....[130]....
        /*0928*/ 	.word	0x00009660
        /*092c*/ 	.word	0x00000000
        /*0930*/ 	.word	0x00000068
        /*0934*/ 	.short	0x010a
        /*0936*/ 	.byte	0xff
	.zero		1


	//   ....[131]....
        /*0938*/ 	.word	0x000096c0
        /*093c*/ 	.word	0x00000000
        /*0940*/ 	.word	0x00000070
        /*0944*/ 	.short	0x010a
        /*0946*/ 	.byte	0xff
	.zero		1


	//   ....[132]....
        /*0948*/ 	.word	0x00009710
        /*094c*/ 	.word	0x00000000
        /*0950*/ 	.word	0x00000090
        /*0954*/ 	.short	0x010a
        /*0956*/ 	.byte	0xff
	.zero		1


	//   ....[133]....
        /*0958*/ 	.word	0x00009770
        /*095c*/ 	.word	0x00000002
        /*0960*/ 	.word	0x00000040
        /*0964*/ 	.short	0x010a
        /*0966*/ 	.byte	0xff
	.zero		1


	//   ....[134]....
        /*0968*/ 	.word	0x000097c0
        /*096c*/ 	.word	0x00000040
        /*0970*/ 	.word	0x000000b0
        /*0974*/ 	.short	0x010a
        /*0976*/ 	.byte	0xff
	.zero		1


	//   ....[135]....
        /*0978*/ 	.word	0x00009810
        /*097c*/ 	.word	0x00000002
        /*0980*/ 	.word	0x00000040
        /*0984*/ 	.short	0x010a
        /*0986*/ 	.byte	0xff
	.zero		1


	//   ....[136]....
        /*0988*/ 	.word	0x00009860
        /*098c*/ 	.word	0x00000000
        /*0990*/ 	.word	0x00000040
        /*0994*/ 	.short	0x010a
        /*0996*/ 	.byte	0xff
	.zero		1


	//   ....[137]....
        /*0998*/ 	.word	0x000098b0
        /*099c*/ 	.word	0x00000000
        /*09a0*/ 	.word	0x00000040
        /*09a4*/ 	.short	0x010a
        /*09a6*/ 	.byte	0xff
	.zero		1


	//----- nvinfo : EIATTR_NUM_MBARRIERS
	.align		4
.L_47:
        /*09a8*/ 	.byte	0x03, 0x38
        /*09aa*/ 	.short	0x0022


	//----- nvinfo : EIATTR_EXIT_INSTR_OFFSETS
	.align		4
        /*09ac*/ 	.byte	0x04, 0x1c
        /*09ae*/ 	.short	(.L_49 - .L_48)


	//   ....[0]....
.L_48:
        /*09b0*/ 	.word	0x000025a0


	//   ....[1]....
        /*09b4*/ 	.word	0x00002a90


	//   ....[2]....
        /*09b8*/ 	.word	0x00002af0


	//   ....[3]....
        /*09bc*/ 	.word	0x000039f0


	//   ....[4]....
        /*09c0*/ 	.word	0x00004a20


	//   ....[5]....
        /*09c4*/ 	.word	0x00004a60


	//   ....[6]....
        /*09c8*/ 	.word	0x00008c20


	//   ....[7]....
        /*09cc*/ 	.word	0x00008ca0


	//   ....[8]....
        /*09d0*/ 	.word	0x00008cd0


	//   ....[9]....
        /*09d4*/ 	.word	0x00008d40


	//----- nvinfo : EIATTR_MAX_THREADS
	.align		4
.L_49:
        /*09d8*/ 	.byte	0x04, 0x05
        /*09da*/ 	.short	(.L_51 - .L_50)
.L_50:
        /*09dc*/ 	.word	0x00000100
        /*09e0*/ 	.word	0x00000001
        /*09e4*/ 	.word	0x00000001


	//----- nvinfo : EIATTR_CRS_STACK_SIZE
	.align		4
.L_51:
        /*09e8*/ 	.byte	0x04, 0x1e
        /*09ea*/ 	.short	(.L_53 - .L_52)
.L_52:
        /*09ec*/ 	.word	0x00000000


	//----- nvinfo : EIATTR_CBANK_PARAM_SIZE
	.align		4
.L_53:
        /*09f0*/ 	.byte	0x03, 0x19
        /*09f2*/ 	.short	0x0800


	//----- nvinfo : EIATTR_PARAM_CBANK
	.align		4
        /*09f4*/ 	.byte	0x04, 0x0a
        /*09f6*/ 	.short	(.L_55 - .L_54)
	.align		4
.L_54:
        /*09f8*/ 	.word	index@(.nv.constant0._ZN7cutlass13device_kernelINS_4gemm6kernel13GemmUniversalIN4cute5tupleIJiiiiEEENS1_10collective13CollectiveMmaINS1_35MainloopSm100TmaUmmaWarpSpecializedILi4ELi2ELi4ENS5_IJNS4_1CILi1EEESB_SB_EEEEENS5_IJNSA_ILi128EEESE_NSA_ILi64EEEEEENS_6half_tENS5_IJlSB_lEEESH_NS5_IJSB_llEEENS4_8TiledMMAINS4_8MMA_AtomIJNS4_20SM100_MMA_F16BF16_SSISH_SH_fLi128ELi128ELNS4_4UMMA5MajorE0ELSO_1ELNSN_7ScaleInE0ELSP_0EEEEEENS4_6LayoutISC_NS5_IJNSA_ILi0EEEST_ST_EEEEENS5_IJNS4_10UnderscoreESW_SW_EEEEENS4_13SM90_TMA_LOADENS4_14ComposedLayoutINS4_7SwizzleILi3ELi4ELi3EEENS4_18smem_ptr_flag_bitsILi16EEENSS_INS5_IJNSA_ILi8EEESF_EEENS5_IJSF_SB_EEEEEEEvNS4_8identityESZ_NS10_IS12_S14_NSS_INS5_IJSF_S15_EEENS5_IJSB_SF_EEEEEEEvS1A_EENS_8epilogue10collective18CollectiveEpilogueINS1G_23Sm100TmaWarpSpecializedILi4ELi2ELi32ELb1ELb0EEEJSG_NS5_IJNSS_ISE_SB_EENSS_INSA_ILi32EEESB_EEEEESH_SI_SH_SI_NS1G_6fusion15FusionCallbacksIS1K_NS1P_17LinearCombinationISH_fSH_fLNS_15FloatRoundStyleE2EEESG_S1O_JEEENS4_5SM1004TMEM4LOAD26SM100_TMEM_LOAD_32dp32b32xESZ_NS10_INS11_ILi2ELi4ELi3EEES14_NSS_INS5_IJS15_S1M_EEENS5_IJS1M_SB_EEEEEEENS4_39AutoVectorizingCopyWithAssumedAlignmentILi128EEENS4_14SM90_TMA_STOREES23_S25_S25_EEEvvEEEEvNT_6ParamsE)
        /*09fc*/ 	.short	0x0380
        /*09fe*/ 	.short	0x0800


	//----- nvinfo : EIATTR_SW_WAR
	.align		4
.L_55:
        /*0a00*/ 	.byte	0x04, 0x36
        /*0a02*/ 	.short	(.L_57 - .L_56)
.L_56:
        /*0a04*/ 	.word	0x00000008
.L_57:


//--------------------- .nv.callgraph             --------------------------
	.section	.nv.callgraph,"",@"SHT_CUDA_CALLGRAPH"
	.align	4
	.sectionentsize	8
	.align		4
        /*0000*/ 	.word	0x00000000
	.align		4
        /*0004*/ 	.word	0xffffffff
	.align		4
        /*0008*/ 	.word	index@(_ZN7cutlass13device_kernelINS_4gemm6kernel13GemmUniversalIN4cute5tupleIJiiiiEEENS1_10collective13CollectiveMmaINS1_35MainloopSm100TmaUmmaWarpSpecializedILi4ELi2ELi4ENS5_IJNS4_1CILi1EEESB_SB_EEEEENS5_IJNSA_ILi128EEESE_NSA_ILi64EEEEEENS_6half_tENS5_IJlSB_lEEESH_NS5_IJSB_llEEENS4_8TiledMMAINS4_8MMA_AtomIJNS4_20SM100_MMA_F16BF16_SSISH_SH_fLi128ELi128ELNS4_4UMMA5MajorE0ELSO_1ELNSN_7ScaleInE0ELSP_0EEEEEENS4_6LayoutISC_NS5_IJNSA_ILi0EEEST_ST_EEEEENS5_IJNS4_10UnderscoreESW_SW_EEEEENS4_13SM90_TMA_LOADENS4_14ComposedLayoutINS4_7SwizzleILi3ELi4ELi3EEENS4_18smem_ptr_flag_bitsILi16EEENSS_INS5_IJNSA_ILi8EEESF_EEENS5_IJSF_SB_EEEEEEEvNS4_8identityESZ_NS10_IS12_S14_NSS_INS5_IJSF_S15_EEENS5_IJSB_SF_EEEEEEEvS1A_EENS_8epilogue10collective18CollectiveEpilogueINS1G_23Sm100TmaWarpSpecializedILi4ELi2ELi32ELb1ELb0EEEJSG_NS5_IJNSS_ISE_SB_EENSS_INSA_ILi32EEESB_EEEEESH_SI_SH_SI_NS1G_6fusion15FusionCallbacksIS1K_NS1P_17LinearCombinationISH_fSH_fLNS_15FloatRoundStyleE2EEESG_S1O_JEEENS4_5SM1004TMEM4LOAD26SM100_TMEM_LOAD_32dp32b32xESZ_NS10_INS11_ILi2ELi4ELi3EEES14_NSS_INS5_IJS15_S1M_EEENS5_IJS1M_SB_EEEEEEENS4_39AutoVectorizingCopyWithAssumedAlignmentILi128EEENS4_14SM90_TMA_STOREES23_S25_S25_EEEvvEEEEvNT_6ParamsE)
	.align		4
        /*000c*/ 	.word	index@(__assertfail)
	.align		4
        /*0010*/ 	.word	0x00000000
	.align		4
        /*0014*/ 	.word	0xfffffffe
	.align		4
        /*0018*/ 	.word	0x00000000
	.align		4
        /*001c*/ 	.word	0xfffffffd
	.align		4
        /*0020*/ 	.word	0x00000000
	.align		4
        /*0024*/ 	.word	0xfffffffc


//--------------------- .nv.constant4             --------------------------
	.section	.nv.constant4,"a",@progbits
	.align	8
	.align		8
.nv.constant4:
        /*0000*/ 	.dword	__assertfail
	.align		8
        /*0008*/ 	.dword	__unnamed_1
	.align		8
        /*0010*/ 	.dword	__unnamed_2
	.align		8
        /*0018*/ 	.dword	_ZN40_INTERNAL_f883ef83_4_k_cu_60f41bed_245614cuda3std3__45__cpo5beginE
	.align		8
        /*0020*/ 	.dword	_ZN40_INTERNAL_f883ef83_4_k_cu_60f41bed_245614cuda3std3__45__cpo3endE
	.align		8
        /*0028*/ 	.dword	_ZN40_INTERNAL_f883ef83_4_k_cu_60f41bed_245614cuda3std3__45__cpo6cbeginE
	.align		8
        /*0030*/ 	.dword	_ZN40_INTERNAL_f883ef83_4_k_cu_60f41bed_245614cuda3std3__45__cpo4cendE
	.align		8
        /*0038*/ 	.dword	_ZN40_INTERNAL_f883ef83_4_k_cu_60f41bed_245614cuda3std3__442_GLOBAL__N__f883ef83_4_k_cu_60f41bed_245616ignoreE
	.align		8
        /*0040*/ 	.dword	_ZN40_INTERNAL_f883ef83_4_k_cu_60f41bed_245614cuda3std3__419piecewise_constructE
	.align		8
        /*0048*/ 	.dword	_ZN40_INTERNAL_f883ef83_4_k_cu_60f41bed_245614cuda3std3__48in_placeE
	.align		8
        /*0050*/ 	.dword	_ZN40_INTERNAL_f883ef83_4_k_cu_60f41bed_245614cuda3std6ranges3__45__cpo4swapE
	.align		8
        /*0058*/ 	.dword	_ZN40_INTERNAL_f883ef83_4_k_cu_60f41bed_245614cuda3std6ranges3__45__cpo9iter_moveE
	.align		8
        /*0060*/ 	.dword	_ZN40_INTERNAL_f883ef83_4_k_cu_60f41bed_245614cute7productE
	.align		8
        /*0068*/ 	.dword	_ZN40_INTERNAL_f883ef83_4_k_cu_60f41bed_245614cute1_E
	.align		8
        /*0070*/ 	.dword	$str$25
	.align		8
        /*0078*/ 	.dword	$str$26
	.align		8
        /*0080*/ 	.dword	$str$27
	.align		8
        /*0088*/ 	.dword	$str$28


//--------------------- .text._ZN7cutlass13device_kernelINS_4gemm6kernel13GemmUniversalIN4cute5tupleIJiiiiEEENS1_10collective13CollectiveMmaINS1_35MainloopSm100TmaUmmaWarpSpecializedILi4ELi2ELi4ENS5_IJNS4_1CILi1EEESB_SB_EEEEENS5_IJNSA_ILi128EEESE_NSA_ILi64EEEEEENS_6half_tENS5_IJlSB_lEEESH_NS5_IJSB_llEEENS4_8TiledMMAINS4_8MMA_AtomIJNS4_20SM100_MMA_F16BF16_SSISH_SH_fLi128ELi128ELNS4_4UMMA5MajorE0ELSO_1ELNSN_7ScaleInE0ELSP_0EEEEEENS4_6LayoutISC_NS5_IJNSA_ILi0EEEST_ST_EEEEENS5_IJNS4_10UnderscoreESW_SW_EEEEENS4_13SM90_TMA_LOADENS4_14ComposedLayoutINS4_7SwizzleILi3ELi4ELi3EEENS4_18smem_ptr_flag_bitsILi16EEENSS_INS5_IJNSA_ILi8EEESF_EEENS5_IJSF_SB_EEEEEEEvNS4_8identityESZ_NS10_IS12_S14_NSS_INS5_IJSF_S15_EEENS5_IJSB_SF_EEEEEEEvS1A_EENS_8epilogue10collective18CollectiveEpilogueINS1G_23Sm100TmaWarpSpecializedILi4ELi2ELi32ELb1ELb0EEEJSG_NS5_IJNSS_ISE_SB_EENSS_INSA_ILi32EEESB_EEEEESH_SI_SH_SI_NS1G_6fusion15FusionCallbacksIS1K_NS1P_17LinearCombinationISH_fSH_fLNS_15FloatRoundStyleE2EEESG_S1O_JEEENS4_5SM1004TMEM4LOAD26SM100_TMEM_LOAD_32dp32b32xESZ_NS10_INS11_ILi2ELi4ELi3EEES14_NSS_INS5_IJS15_S1M_EEENS5_IJS1M_SB_EEEEEEENS4_39AutoVectorizingCopyWithAssumedAlignmentILi128EEENS4_14SM90_TMA_STOREES23_S25_S25_EEEvvEEEEvNT_6ParamsE --------------------------
	.section	.text._ZN7cutlass13device_kernelINS_4gemm6kernel13GemmUniversalIN4cute5tupleIJiiiiEEENS1_10collective13CollectiveMmaINS1_35MainloopSm100TmaUmmaWarpSpecializedILi4ELi2ELi4ENS5_IJNS4_1CILi1EEESB_SB_EEEEENS5_IJNSA_ILi128EEESE_NSA_ILi64EEEEEENS_6half_tENS5_IJlSB_lEEESH_NS5_IJSB_llEEENS4_8TiledMMAINS4_8MMA_AtomIJNS4_20SM100_MMA_F16BF16_SSISH_SH_fLi128ELi128ELNS4_4UMMA5MajorE0ELSO_1ELNSN_7ScaleInE0ELSP_0EEEEEENS4_6LayoutISC_NS5_IJNSA_ILi0EEEST_ST_EEEEENS5_IJNS4_10UnderscoreESW_SW_EEEEENS4_13SM90_TMA_LOADENS4_14ComposedLayoutINS4_7SwizzleILi3ELi4ELi3EEENS4_18smem_ptr_flag_bitsILi16EEENSS_INS5_IJNSA_ILi8EEESF_EEENS5_IJSF_SB_EEEEEEEvNS4_8identityESZ_NS10_IS12_S14_NSS_INS5_IJSF_S15_EEENS5_IJSB_SF_EEEEEEEvS1A_EENS_8epilogue10collective18CollectiveEpilogueINS1G_23Sm100TmaWarpSpecializedILi4ELi2ELi32ELb1ELb0EEEJSG_NS5_IJNSS_ISE_SB_EENSS_INSA_ILi32EEESB_EEEEESH_SI_SH_SI_NS1G_6fusion15FusionCallbacksIS1K_NS1P_17LinearCombinationISH_fSH_fLNS_15FloatRoundStyleE2EEESG_S1O_JEEENS4_5SM1004TMEM4LOAD26SM100_TMEM_LOAD_32dp32b32xESZ_NS10_INS11_ILi2ELi4ELi3EEES14_NSS_INS5_IJS15_S1M_EEENS5_IJS1M_SB_EEEEEEENS4_39AutoVectorizingCopyWithAssumedAlignmentILi128EEENS4_14SM90_TMA_STOREES23_S25_S25_EEEvvEEEEvNT_6ParamsE,"ax",@progbits
	.align	128
.text._ZN7cutlass13device_kernelINS_4gemm6kernel13GemmUniversalIN4cute5tupleIJiiiiEEENS1_10collective13CollectiveMmaINS1_35MainloopSm100TmaUmmaWarpSpecializedILi4ELi2ELi4ENS5_IJNS4_1CILi1EEESB_SB_EEEEENS5_IJNSA_ILi128EEESE_NSA_ILi64EEEEEENS_6half_tENS5_IJlSB_lEEESH_NS5_IJSB_llEEENS4_8TiledMMAINS4_8MMA_AtomIJNS4_20SM100_MMA_F16BF16_SSISH_SH_fLi128ELi128ELNS4_4UMMA5MajorE0ELSO_1ELNSN_7ScaleInE0ELSP_0EEEEEENS4_6LayoutISC_NS5_IJNSA_ILi0EEEST_ST_EEEEENS5_IJNS4_10UnderscoreESW_SW_EEEEENS4_13SM90_TMA_LOADENS4_14ComposedLayoutINS4_7SwizzleILi3ELi4ELi3EEENS4_18smem_ptr_flag_bitsILi16EEENSS_INS5_IJNSA_ILi8EEESF_EEENS5_IJSF_SB_EEEEEEEvNS4_8identityESZ_NS10_IS12_S14_NSS_INS5_IJSF_S15_EEENS5_IJSB_SF_EEEEEEEvS1A_EENS_8epilogue10collective18CollectiveEpilogueINS1G_23Sm100TmaWarpSpecializedILi4ELi2ELi32ELb1ELb0EEEJSG_NS5_IJNSS_ISE_SB_EENSS_INSA_ILi32EEESB_EEEEESH_SI_SH_SI_NS1G_6fusion15FusionCallbacksIS1K_NS1P_17LinearCombinationISH_fSH_fLNS_15FloatRoundStyleE2EEESG_S1O_JEEENS4_5SM1004TMEM4LOAD26SM100_TMEM_LOAD_32dp32b32xESZ_NS10_INS11_ILi2ELi4ELi3EEES14_NSS_INS5_IJS15_S1M_EEENS5_IJS1M_SB_EEEEEEENS4_39AutoVectorizingCopyWithAssumedAlignmentILi128EEENS4_14SM90_TMA_STOREES23_S25_S25_EEEvvEEEEvNT_6ParamsE:
        .type           _ZN7cutlass13device_kernelINS_4gemm6kernel13GemmUniversalIN4cute5tupleIJiiiiEEENS1_10collective13CollectiveMmaINS1_35MainloopSm100TmaUmmaWarpSpecializedILi4ELi2ELi4ENS5_IJNS4_1CILi1EEESB_SB_EEEEENS5_IJNSA_ILi128EEESE_NSA_ILi64EEEEEENS_6half_tENS5_IJlSB_lEEESH_NS5_IJSB_llEEENS4_8TiledMMAINS4_8MMA_AtomIJNS4_20SM100_MMA_F16BF16_SSISH_SH_fLi128ELi128ELNS4_4UMMA5MajorE0ELSO_1ELNSN_7ScaleInE0ELSP_0EEEEEENS4_6LayoutISC_NS5_IJNSA_ILi0EEEST_ST_EEEEENS5_IJNS4_10UnderscoreESW_SW_EEEEENS4_13SM90_TMA_LOADENS4_14ComposedLayoutINS4_7SwizzleILi3ELi4ELi3EEENS4_18smem_ptr_flag_bitsILi16EEENSS_INS5_IJNSA_ILi8EEESF_EEENS5_IJSF_SB_EEEEEEEvNS4_8identityESZ_NS10_IS12_S14_NSS_INS5_IJSF_S15_EEENS5_IJSB_SF_EEEEEEEvS1A_EENS_8epilogue10collective18CollectiveEpilogueINS1G_23Sm100TmaWarpSpecializedILi4ELi2ELi32ELb1ELb0EEEJSG_NS5_IJNSS_ISE_SB_EENSS_INSA_ILi32EEESB_EEEEESH_SI_SH_SI_NS1G_6fusion15FusionCallbacksIS1K_NS1P_17LinearCombinationISH_fSH_fLNS_15FloatRoundStyleE2EEESG_S1O_JEEENS4_5SM1004TMEM4LOAD26SM100_TMEM_LOAD_32dp32b32xESZ_NS10_INS11_ILi2ELi4ELi3EEES14_NSS_INS5_IJS15_S1M_EEENS5_IJS1M_SB_EEEEEEENS4_39AutoVectorizingCopyWithAssumedAlignmentILi128EEENS4_14SM90_TMA_STOREES23_S25_S25_EEEvvEEEEvNT_6ParamsE,@function
        .size           _ZN7cutlass13device_kernelINS_4gemm6kernel13GemmUniversalIN4cute5tupleIJiiiiEEENS1_10collective13CollectiveMmaINS1_35MainloopSm100TmaUmmaWarpSpecializedILi4ELi2ELi4ENS5_IJNS4_1CILi1EEESB_SB_EEEEENS5_IJNSA_ILi128EEESE_NSA_ILi64EEEEEENS_6half_tENS5_IJlSB_lEEESH_NS5_IJSB_llEEENS4_8TiledMMAINS4_8MMA_AtomIJNS4_20SM100_MMA_F16BF16_SSISH_SH_fLi128ELi128ELNS4_4UMMA5MajorE0ELSO_1ELNSN_7ScaleInE0ELSP_0EEEEEENS4_6LayoutISC_NS5_IJNSA_ILi0EEEST_ST_EEEEENS5_IJNS4_10UnderscoreESW_SW_EEEEENS4_13SM90_TMA_LOADENS4_14ComposedLayoutINS4_7SwizzleILi3ELi4ELi3EEENS4_18smem_ptr_flag_bitsILi16EEENSS_INS5_IJNSA_ILi8EEESF_EEENS5_IJSF_SB_EEEEEEEvNS4_8identityESZ_NS10_IS12_S14_NSS_INS5_IJSF_S15_EEENS5_IJSB_SF_EEEEEEEvS1A_EENS_8epilogue10collective18CollectiveEpilogueINS1G_23Sm100TmaWarpSpecializedILi4ELi2ELi32ELb1ELb0EEEJSG_NS5_IJNSS_ISE_SB_EENSS_INSA_ILi32EEESB_EEEEESH_SI_SH_SI_NS1G_6fusion15FusionCallbacksIS1K_NS1P_17LinearCombinationISH_fSH_fLNS_15FloatRoundStyleE2EEESG_S1O_JEEENS4_5SM1004TMEM4LOAD26SM100_TMEM_LOAD_32dp32b32xESZ_NS10_INS11_ILi2ELi4ELi3EEES14_NSS_INS5_IJS15_S1M_EEENS5_IJS1M_SB_EEEEEEENS4_39AutoVectorizingCopyWithAssumedAlignmentILi128EEENS4_14SM90_TMA_STOREES23_S25_S25_EEEvvEEEEvNT_6ParamsE,(.L_x_176 - _ZN7cutlass13device_kernelINS_4gemm6kernel13GemmUniversalIN4cute5tupleIJiiiiEEENS1_10collective13CollectiveMmaINS1_35MainloopSm100TmaUmmaWarpSpecializedILi4ELi2ELi4ENS5_IJNS4_1CILi1EEESB_SB_EEEEENS5_IJNSA_ILi128EEESE_NSA_ILi64EEEEEENS_6half_tENS5_IJlSB_lEEESH_NS5_IJSB_llEEENS4_8TiledMMAINS4_8MMA_AtomIJNS4_20SM100_MMA_F16BF16_SSISH_SH_fLi128ELi128ELNS4_4UMMA5MajorE0ELSO_1ELNSN_7ScaleInE0ELSP_0EEEEEENS4_6LayoutISC_NS5_IJNSA_ILi0EEEST_ST_EEEEENS5_IJNS4_10UnderscoreESW_SW_EEEEENS4_13SM90_TMA_LOADENS4_14ComposedLayoutINS4_7SwizzleILi3ELi4ELi3EEENS4_18smem_ptr_flag_bitsILi16EEENSS_INS5_IJNSA_ILi8EEESF_EEENS5_IJSF_SB_EEEEEEEvNS4_8identityESZ_NS10_IS12_S14_NSS_INS5_IJSF_S15_EEENS5_IJSB_SF_EEEEEEEvS1A_EENS_8epilogue10collective18CollectiveEpilogueINS1G_23Sm100TmaWarpSpecializedILi4ELi2ELi32ELb1ELb0EEEJSG_NS5_IJNSS_ISE_SB_EENSS_INSA_ILi32EEESB_EEEEESH_SI_SH_SI_NS1G_6fusion15FusionCallbacksIS1K_NS1P_17LinearCombinationISH_fSH_fLNS_15FloatRoundStyleE2EEESG_S1O_JEEENS4_5SM1004TMEM4LOAD26SM100_TMEM_LOAD_32dp32b32xESZ_NS10_INS11_ILi2ELi4ELi3EEES14_NSS_INS5_IJS15_S1M_EEENS5_IJS1M_SB_EEEEEEENS4_39AutoVectorizingCopyWithAssumedAlignmentILi128EEENS4_14SM90_TMA_STOREES23_S25_S25_EEEvvEEEEvNT_6ParamsE)
        .other          _ZN7cutlass13device_kernelINS_4gemm6kernel13GemmUniversalIN4cute5tupleIJiiiiEEENS1_10collective13CollectiveMmaINS1_35MainloopSm100TmaUmmaWarpSpecializedILi4ELi2ELi4ENS5_IJNS4_1CILi1EEESB_SB_EEEEENS5_IJNSA_ILi128EEESE_NSA_ILi64EEEEEENS_6half_tENS5_IJlSB_lEEESH_NS5_IJSB_llEEENS4_8TiledMMAINS4_8MMA_AtomIJNS4_20SM100_MMA_F16BF16_SSISH_SH_fLi128ELi128ELNS4_4UMMA5MajorE0ELSO_1ELNSN_7ScaleInE0ELSP_0EEEEEENS4_6LayoutISC_NS5_IJNSA_ILi0EEEST_ST_EEEEENS5_IJNS4_10UnderscoreESW_SW_EEEEENS4_13SM90_TMA_LOADENS4_14ComposedLayoutINS4_7SwizzleILi3ELi4ELi3EEENS4_18smem_ptr_flag_bitsILi16EEENSS_INS5_IJNSA_ILi8EEESF_EEENS5_IJSF_SB_EEEEEEEvNS4_8identityESZ_NS10_IS12_S14_NSS_INS5_IJSF_S15_EEENS5_IJSB_SF_EEEEEEEvS1A_EENS_8epilogue10collective18CollectiveEpilogueINS1G_23Sm100TmaWarpSpecializedILi4ELi2ELi32ELb1ELb0EEEJSG_NS5_IJNSS_ISE_SB_EENSS_INSA_ILi32EEESB_EEEEESH_SI_SH_SI_NS1G_6fusion15FusionCallbacksIS1K_NS1P_17LinearCombinationISH_fSH_fLNS_15FloatRoundStyleE2EEESG_S1O_JEEENS4_5SM1004TMEM4LOAD26SM100_TMEM_LOAD_32dp32b32xESZ_NS10_INS11_ILi2ELi4ELi3EEES14_NSS_INS5_IJS15_S1M_EEENS5_IJS1M_SB_EEEEEEENS4_39AutoVectorizingCopyWithAssumedAlignmentILi128EEENS4_14SM90_TMA_STOREES23_S25_S25_EEEvvEEEEvNT_6ParamsE,@"STO_CUDA_ENTRY STV_DEFAULT"
_ZN7cutlass13device_kernelINS_4gemm6kernel13GemmUniversalIN4cute5tupleIJiiiiEEENS1_10collective13CollectiveMmaINS1_35MainloopSm100TmaUmmaWarpSpecializedILi4ELi2ELi4ENS5_IJNS4_1CILi1EEESB_SB_EEEEENS5_IJNSA_ILi128EEESE_NSA_ILi64EEEEEENS_6half_tENS5_IJlSB_lEEESH_NS5_IJSB_llEEENS4_8TiledMMAINS4_8MMA_AtomIJNS4_20SM100_MMA_F16BF16_SSISH_SH_fLi128ELi128ELNS4_4UMMA5MajorE0ELSO_1ELNSN_7ScaleInE0ELSP_0EEEEEENS4_6LayoutISC_NS5_IJNSA_ILi0EEEST_ST_EEEEENS5_IJNS4_10UnderscoreESW_SW_EEEEENS4_13SM90_TMA_LOADENS4_14ComposedLayoutINS4_7SwizzleILi3ELi4ELi3EEENS4_18smem_ptr_flag_bitsILi16EEENSS_INS5_IJNSA_ILi8EEESF_EEENS5_IJSF_SB_EEEEEEEvNS4_8identityESZ_NS10_IS12_S14_NSS_INS5_IJSF_S15_EEENS5_IJSB_SF_EEEEEEEvS1A_EENS_8epilogue10collective18CollectiveEpilogueINS1G_23Sm100TmaWarpSpecializedILi4ELi2ELi32ELb1ELb0EEEJSG_NS5_IJNSS_ISE_SB_EENSS_INSA_ILi32EEESB_EEEEESH_SI_SH_SI_NS1G_6fusion15FusionCallbacksIS1K_NS1P_17LinearCombinationISH_fSH_fLNS_15FloatRoundStyleE2EEESG_S1O_JEEENS4_5SM1004TMEM4LOAD26SM100_TMEM_LOAD_32dp32b32xESZ_NS10_INS11_ILi2ELi4ELi3EEES14_NSS_INS5_IJS15_S1M_EEENS5_IJS1M_SB_EEEEEEENS4_39AutoVectorizingCopyWithAssumedAlignmentILi128EEENS4_14SM90_TMA_STOREES23_S25_S25_EEEvvEEEEvNT_6ParamsE:
[----:B------:R-:W1:Y:S01]  /*0000*/  LDC R1, c[0x0][0x37c] ;  /* 0x0000df00ff017b82 */ /* 0x000e620000000800 */
[----:B------:R-:W2:Y:S01]  /*0010*/  S2R R101, SR_TID.X ;  /* 0x0000000000657919 */ /* 0x000ea20000002100 */
[----:B------:R-:W3:Y:S01]  /*0020*/  LDCU.64 UR4, c[0x0][0x890] ;  /* 0x00011200ff0477ac */ /* 0x000ee20008000a00 */
[----:B------:R-:W-:Y:S02]  /*0030*/  PRMT R88, RZ, 0x7610, R88 ;  /* 0x00007610ff587816 */ /* 0x000fe40000000058 */
[----:B------:R-:W-:Y:S01]  /*0040*/  ELECT P5, URZ, PT ;  /* 0x0000000000ff782f */ /* 0x000fe200038a0000 */
[----:B------:R-:W4:Y:S01]  /*0050*/  LDCU.64 UR46, c[0x0][0x358] ;  /* 0x00006b00ff2e77ac */ /* 0x000f220008000a00 */
[----:B---3--:R-:W-:-:S04]  /*0060*/  UISETP.NE.U32.AND UP0, UPT, UR4, URZ, UPT ;  /* 0x000000ff0400728c */ /* 0x008fc8000bf05070 */
[----:B------:R-:W-:Y:S01]  /*0070*/  UISETP.NE.AND.EX UP0, UPT, UR5, URZ, UPT, UP0 ;  /* 0x000000ff0500728c */ /* 0x000fe2000bf05300 */
[----:B--2---:R-:W-:-:S05]  /*0080*/  SHF.R.U32.HI R92, RZ, 0x5, R101 ;  /* 0x00000005ff5c7819 */ /* 0x004fca0000011665 */
[----:B------:R-:W2:Y:S02]  /*0090*/  SHFL.IDX PT, R0, R92, RZ, 0x1f ;  /* 0x00001fff5c007589 */ /* 0x000ea400000e0000 */
[----:B--2---:R-:W-:Y:S01]  /*00a0*/  R2UR UR8, R0 ;  /* 0x00000000000872ca */ /* 0x004fe200000e0000 */
[----:B-1--4-:R-:W-:-:S14]  /*00b0*/  BRA.U UP0, `(.L_x_0) ;  /* 0x00000001002c7547 */ /* 0x012fdc000b800000 */
[----:B------:R-:W1:Y:S02]  /*00c0*/  LDCU.64 UR6, c[0x0][0x888] ;  /* 0x00011100ff0677ac */ /* 0x000e640008000a00 */
[----:B-1----:R-:W-:-:S04]  /*00d0*/  UISETP.NE.U32.AND UP0, UPT, UR6, URZ, UPT ;  /* 0x000000ff0600728c */ /* 0x002fc8000bf05070 */
[----:B------:R-:W-:-:S09]  /*00e0*/  UISETP.NE.AND.EX UP0, UPT, UR7, URZ, UPT, UP0 ;  /* 0x000000ff0700728c */ /* 0x000fd2000bf05300 */
[----:B------:R-:W-:Y:S05]  /*00f0*/  BRA.U !UP0, `(.L_x_1) ;  /* 0x0000000108107547 */ /* 0x000fea000b800000 */
[----:B------:R-:W1:Y:S02]  /*0100*/  LDC.64 R2, c[0x0][0x888] ;  /* 0x00022200ff027b82 */ /* 0x000e640000000a00 */
[----:B-1----:R1:W5:Y:S01]  /*0110*/  LDG.E R49, desc[UR46][R2.64] ;  /* 0x0000002e02317981 */ /* 0x002362000c1e1900 */
[----:B------:R-:W-:Y:S01]  /*0120*/  HFMA2 R88, -RZ, RZ, 0, 5.9604644775390625e-08 ;  /* 0x00000001ff587431 */ /* 0x000fe200000001ff */
[----:B------:R-:W-:Y:S05]  /*0130*/  BRA `(.L_x_0) ;  /* 0x00000000000c7947 */ /* 0x000fea0003800000 */
.L_x_1:
[----:B------:R-:W1:Y:S01]  /*0140*/  LDCU UR6, c[0x0][0x880] ;  /* 0x00011000ff0677ac */ /* 0x000e620008000800 */
[----:B------:R-:W-:Y:S01]  /*0150*/  HFMA2 R88, -RZ, RZ, 0, 5.9604644775390625e-08 ;  /* 0x00000001ff587431 */ /* 0x000fe200000001ff */
[----:B-1----:R-:W-:-:S07]  /*0160*/  MOV R49, UR6 ;  /* 0x0000000600317c02 */ /* 0x002fce0008000f00 */
.L_x_0:
[----:B------:R-:W2:Y:S02]  /*0170*/  LDCU.64 UR6, c[0x0][0x8b0] ;  /* 0x00011600ff0677ac */ /* 0x000ea40008000a00 */
[----:B--2---:R-:W-:-:S04]  /*0180*/  UISETP.NE.U32.AND UP0, UPT, UR6, URZ, UPT ;  /* 0x000000ff0600728c */ /* 0x004fc8000bf05070 */
[----:B------:R-:W-:-:S09]  /*0190*/  UISETP.NE.AND.EX UP0, UPT, UR7, URZ, UPT, UP0 ;  /* 0x000000ff0700728c */ /* 0x000fd2000bf05300 */
[----:B------:R-:W-:Y:S05]  /*01a0*/  BRA.U UP0, `(.L_x_2) ;  /* 0x0000000100247547 */ /* 0x000fea000b800000 */
[----:B------:R-:W2:Y:S02]  /*01b0*/  LDCU.64 UR6, c[0x0][0x8a8] ;  /* 0x00011500ff0677ac */ /* 0x000ea40008000a00 */
[----:B--2---:R-:W-:-:S04]  /*01c0*/  UISETP.NE.U32.AND UP0, UPT, UR6, URZ, UPT ;  /* 0x000000ff0600728c */ /* 0x004fc8000bf05070 */
[----:B------:R-:W-:-:S09]  /*01d0*/  UISETP.NE.AND.EX UP0, UPT, UR7, URZ, UPT, UP0 ;  /* 0x000000ff0700728c */ /* 0x000fd2000bf05300 */
[----:B------:R-:W-:Y:S05]  /*01e0*/  BRA.U !UP0, `(.L_x_3) ;  /* 0x00000001080c7547 */ /* 0x000fea000b800000 */
[----:B-1----:R-:W1:Y:S02]  /*01f0*/  LDC.64 R2, c[0x0][0x8a8] ;  /* 0x00022a00ff027b82 */ /* 0x002e640000000a00 */
[----:B-1----:R2:W5:Y:S01]  /*0200*/  LDG.E R47, desc[UR46][R2.64] ;  /* 0x0000002e022f7981 */ /* 0x002562000c1e1900 */
[----:B------:R-:W-:Y:S05]  /*0210*/  BRA `(.L_x_2) ;  /* 0x0000000000087947 */ /* 0x000fea0003800000 */
.L_x_3:
[----:B------:R-:W2:Y:S02]  /*0220*/  LDCU UR6, c[0x0][0x8a0] ;  /* 0x00011400ff0677ac */ /* 0x000ea40008000800 */
[----:B--2---:R-:W-:Y:S02]  /*0230*/  MOV R47, UR6 ;  /* 0x00000006002f7c02 */ /* 0x004fe40008000f00 */
.L_x_2:
[----:B------:R-:W-:Y:S01]  /*0240*/  IMAD.U32 R0, RZ, RZ, UR8 ;  /* 0x00000008ff007e24 */ /* 0x000fe2000f8e00ff */
[----:B------:R-:W-:Y:S04]  /*0250*/  BSSY.RECONVERGENT B0, `(.L_x_4) ;  /* 0x000000c000007945 */ /* 0x000fe80003800200 */
[C---:B------:R-:W-:Y:S02]  /*0260*/  ISETP.NE.OR P1, PT, R0.reuse, 0x1, !P5 ;  /* 0x000000010000780c */ /* 0x040fe40006f25670 */
[----:B------:R-:W-:-:S11]  /*0270*/  ISETP.NE.OR P0, PT, R0, 0x3, !P5 ;  /* 0x000000030000780c */ /* 0x000fd60006f05670 */
[----:B------:R-:W-:Y:S05]  /*0280*/  @P1 BRA `(.L_x_5) ;  /* 0x0000000000201947 */ /* 0x000fea0003800000 */
[----:B------:R-:W3:Y:S02]  /*0290*/  LDCU.64 UR6, c[0x0][0x348] ;  /* 0x00006900ff0677ac */ /* 0x000ee40008000a00 */
[----:B---3--:R-:W-:Y:S02]  /*02a0*/  UIADD3 UR10, UP1, UPT, UR6, 0x80, URZ ;  /* 0x00000080060a7890 */ /* 0x008fe4000ff3e0ff */
[----:B------:R-:W-:Y:S02]  /*02b0*/  UIADD3 UR6, UP0, UPT, UR6, 0x180, URZ ;  /* 0x0000018006067890 */ /* 0x000fe4000ff1e0ff */
[----:B------:R-:W-:Y:S02]  /*02c0*/  UIADD3.X UR11, UPT, UPT, URZ, UR7, URZ, UP1, !UPT ;  /* 0x00000007ff0b7290 */ /* 0x000fe40008ffe4ff */
[----:B------:R-:W-:-:S07]  /*02d0*/  UIADD3.X UR7, UPT, UPT, URZ, UR7, URZ, UP0, !UPT ;  /* 0x00000007ff077290 */ /* 0x000fce00087fe4ff */
[----:B------:R3:W-:Y:S02]  /*02e0*/  UTMACCTL.PF [UR10] ;  /* 0x000000000a0079b9 */ /* 0x0007e40008040000 */
[----:B------:R3:W-:Y:S02]  /*02f0*/  UTMACCTL.PF [UR6] ;  /* 0x00000000060079b9 */ /* 0x0007e40008040000 */
[----:B---3--:R-:W-:Y:S01]  /*0300*/  NOP ;  /* 0x0000000000007918 */ /* 0x008fe20000000000 */
.L_x_5:
[----:B------:R-:W-:Y:S05]  /*0310*/  BSYNC.RECONVERGENT B0 ;  /* 0x0000000000007941 */ /* 0x000fea0003800200 */
.L_x_4:
[----:B------:R-:W-:Y:S04]  /*0320*/  BSSY.RECONVERGENT B0, `(.L_x_6) ;  /* 0x000000a000007945 */ /* 0x000fe80003800200 */
        /* <DEDUP_REMOVED lines=9> */
.L_x_7:
[----:B------:R-:W-:Y:S05]  /*03c0*/  BSYNC.RECONVERGENT B0 ;  /* 0x0000000000007941 */ /* 0x000fea0003800200 */
.L_x_6:
[----:B------:R-:W3:Y:S01]  /*03d0*/  LDCU.64 UR6, c[0x0][0x888] ;  /* 0x00011100ff0677ac */ /* 0x000ee20008000a00 */
[----:B------:R-:W-:Y:S02]  /*03e0*/  UISETP.EQ.U32.AND UP1, UPT, UR4, URZ, UPT ;  /* 0x000000ff0400728c */ /* 0x000fe4000bf22070 */
[----:B------:R-:W-:Y:S02]  /*03f0*/  UPLOP3.LUT UP2, UPT, UPT, UPT, UPT, 0x80, 0x8 ;  /* 0x000000000008789c */ /* 0x000fe40003f4f070 */
[----:B---3--:R-:W-:-:S04]  /*0400*/  UISETP.NE.U32.AND UP0, UPT, UR6, URZ, UPT ;  /* 0x000000ff0600728c */ /* 0x008fc8000bf05070 */
[----:B------:R-:W-:-:S04]  /*0410*/  UISETP.NE.AND.EX UP0, UPT, UR7, URZ, UPT, UP0 ;  /* 0x000000ff0700728c */ /* 0x000fc8000bf05300 */
[----:B------:R-:W-:-:S04]  /*0420*/  UISETP.EQ.OR.EX UP3, UPT, UR5, URZ, !UP0, UP1 ;  /* 0x000000ff0500728c */ /* 0x000fc8000c762710 */
[----:B------:R-:W-:-:S05]  /*0430*/  UP2UR UR50, UPR, URZ, 0x8 ;  /* 0x00000008ff327883 */ /* 0x000fca0008000000 */
[----:B------:R-:W-:Y:S07]  /*0440*/  BRA.U !UP3, `(.L_x_8) ;  /* 0x000000010b207547 */ /* 0x000fee000b800000 */
[----:B------:R-:W-:Y:S01]  /*0450*/  UISETP.NE.U32.AND UP2, UPT, UR4, URZ, UPT ;  /* 0x000000ff0400728c */ /* 0x000fe2000bf45070 */
[----:B-----5:R-:W-:Y:S01]  /*0460*/  FSETP.NEU.AND P0, PT, R49, RZ, PT ;  /* 0x000000ff3100720b */ /* 0x020fe20003f0d000 */
[----:B------:R-:W-:Y:S02]  /*0470*/  USEL UR4, URZ, 0xffffffff, UP0 ;  /* 0xffffffffff047887 */ /* 0x000fe40008000000 */
[----:B------:R-:W-:-:S10]  /*0480*/  UISETP.NE.AND.EX UP2, UPT, UR5, URZ, UPT, UP2 ;  /* 0x000000ff0500728c */ /* 0x000fd4000bf45320 */
[----:B------:R-:W-:Y:S01]  /*0490*/  VOTEU.ANY UP1, P0 ;  /* 0x0000000000ff7886 */ /* 0x000fe20000020100 */
[----:B------:R-:W-:-:S04]  /*04a0*/  @!UP2 USEL UR4, URZ, 0xffffffff, UP1 ;  /* 0xffffffffff04a887 */ /* 0x000fc80008800000 */
[----:B------:R-:W-:-:S04]  /*04b0*/  ULOP3.LUT UR4, UR4, 0x1, URZ, 0xc0, !UPT ;  /* 0x0000000104047892 */ /* 0x000fc8000f8ec0ff */
[----:B------:R-:W-:-:S11]  /*04c0*/  UISETP.NE.U32.AND UP2, UPT, UR4, 0x1, UPT ;  /* 0x000000010400788c */ /* 0x000fd6000bf45070 */
.L_x_8:
[----:B-12---:R-:W1:Y:S01]  /*04d0*/  SHFL.IDX PT, R2, R92, RZ, 0x1f ;  /* 0x00001fff5c027589 */ /* 0x006e6200000e0000 */
[----:B------:R-:W-:-:S04]  /*04e0*/  UISETP.NE.AND UP1, UPT, UR8, 0x2, UPT ;  /* 0x000000020800788c */ /* 0x000fc8000bf25270 */
[----:B------:R-:W-:Y:S01]  /*04f0*/  USEL UR6, URZ, 0x1, UP1 ;  /* 0x00000001ff067887 */ /* 0x000fe20008800000 */
[----:B-1----:R-:W-:-:S13]  /*0500*/  ISETP.NE.AND P0, PT, R2, RZ, PT ;  /* 0x000000ff0200720c */ /* 0x002fda0003f05270 */
[----:B------:R-:W-:Y:S05]  /*0510*/  @P0 BRA `(.L_x_9) ;  /* 0x0000000000480947 */ /* 0x000fea0003800000 */
[----:B------:R-:W1:Y:S01]  /*0520*/  S2UR UR5, SR_CgaCtaId ;  /* 0x00000000000579c3 */ /* 0x000e620000008800 */
[----:B------:R-:W-:Y:S01]  /*0530*/  UMOV UR7, 0x400 ;  /* 0x0000040000077882 */ /* 0x000fe20000000000 */
[----:B------:R-:W-:Y:S01]  /*0540*/  UMOV UR4, 0x1 ;  /* 0x0000000100047882 */ /* 0x000fe20000000000 */
[----:B------:R-:W-:Y:S01]  /*0550*/  ELECT P0, URZ, PT ;  /* 0x0000000000ff782f */ /* 0x000fe20003800000 */
[----:B------:R-:W-:-:S04]  /*0560*/  UIADD3 UR10, UPT, UPT, -UR4, 0x100000, URZ ;  /* 0x00100000040a7890 */ /* 0x000fc8000fffe1ff */
[----:B------:R-:W-:Y:S02]  /*0570*/  USHF.L.U32 UR11, UR10, 0xb, URZ ;  /* 0x0000000b0a0b7899 */ /* 0x000fe400080006ff */
[----:B------:R-:W-:Y:S02]  /*0580*/  USHF.L.U32 UR10, UR10, 0x1, URZ ;  /* 0x000000010a0a7899 */ /* 0x000fe400080006ff */
[----:B-1----:R-:W-:Y:S01]  /*0590*/  ULEA UR5, UR5, UR7, 0x18 ;  /* 0x0000000705057291 */ /* 0x002fe2000f8ec0ff */
[----:B------:R-:W1:Y:S11]  /*05a0*/  FENCE.VIEW.ASYNC.S ;  /* 0x00000000000073c6 */ /* 0x000e760000000000 */
[----:B-1----:R1:W2:Y:S01]  /*05b0*/  SYNCS.EXCH.64 URZ, [UR5], UR10 ;  /* 0x0000000a05ff75b2 */ /* 0x0022a20008000100 */
[----:B------:R1:W3:Y:S01]  /*05c0*/  SYNCS.EXCH.64 URZ, [UR5+0x20], UR10 ;  /* 0x0000200a05ff75b2 */ /* 0x0002e20008000100 */
[----:B------:R1:W4:Y:S01]  /*05d0*/  SYNCS.EXCH.64 URZ, [UR5+0x8], UR10 ;  /* 0x0000080a05ff75b2 */ /* 0x0003220008000100 */
[----:B------:R1:W1:Y:S01]  /*05e0*/  SYNCS.EXCH.64 URZ, [UR5+0x28], UR10 ;  /* 0x0000280a05ff75b2 */ /* 0x0002620008000100 */
[----:B------:R1:W1:Y:S01]  /*05f0*/  SYNCS.EXCH.64 URZ, [UR5+0x10], UR10 ;  /* 0x0000100a05ff75b2 */ /* 0x0002620008000100 */
[----:B------:R1:W1:Y:S01]  /*0600*/  SYNCS.EXCH.64 URZ, [UR5+0x30], UR10 ;  /* 0x0000300a05ff75b2 */ /* 0x0002620008000100 */
[----:B------:R1:W1:Y:S01]  /*0610*/  SYNCS.EXCH.64 URZ, [UR5+0x18], UR10 ;  /* 0x0000180a05ff75b2 */ /* 0x0002620008000100 */
[----:B------:R1:W1:Y:S01]  /*0620*/  SYNCS.EXCH.64 URZ, [UR5+0x38], UR10 ;  /* 0x0000380a05ff75b2 */ /* 0x0002620008000100 */
[----:B------:R-:W-:Y:S01]  /*0630*/  NOP ;  /* 0x0000000000007918 */ /* 0x000fe20000000000 */
.L_x_9:
[----:B------:R-:W2:Y:S01]  /*0640*/  SHFL.IDX PT, R2, R92, RZ, 0x1f ;  /* 0x00001fff5c027589 */ /* 0x000ea200000e0000 */
[----:B------:R-:W-:Y:S01]  /*0650*/  NOP ;  /* 0x0000000000007918 */ /* 0x000fe20000000000 */
[----:B--2---:R-:W-:-:S13]  /*0660*/  ISETP.NE.AND P0, PT, R2, 0x1, PT ;  /* 0x000000010200780c */ /* 0x004fda0003f05270 */
[----:B------:R-:W-:Y:S05]  /*0670*/  @P0 BRA `(.L_x_10) ;  /* 0x0000000000580947 */ /* 0x000fea0003800000 */
[----:B------:R-:W2:Y:S01]  /*0680*/  S2UR UR7, SR_CgaCtaId ;  /* 0x00000000000779c3 */ /* 0x000ea20000008800 */
[----:B------:R-:W-:Y:S01]  /*0690*/  UMOV UR9, 0x400 ;  /* 0x0000040000097882 */ /* 0x000fe20000000000 */
[----:B-1----:R-:W-:Y:S01]  /*06a0*/  UMOV UR5, 0x20 ;  /* 0x0000002000057882 */ /* 0x002fe20000000000 */
[----:B------:R-:W-:Y:S01]  /*06b0*/  UMOV UR4, 0x80 ;  /* 0x0000008000047882 */ /* 0x000fe20000000000 */
[----:B------:R-:W-:-:S04]  /*06c0*/  UIADD3 UR10, UPT, UPT, -UR5, 0x100000, URZ ;  /* 0x00100000050a7890 */ /* 0x000fc8000fffe1ff */
[----:B------:R-:W-:Y:S02]  /*06d0*/  USHF.L.U32 UR11, UR10, 0xb, URZ ;  /* 0x0000000b0a0b7899 */ /* 0x000fe400080006ff */
[----:B------:R-:W-:Y:S02]  /*06e0*/  USHF.L.U32 UR10, UR10, 0x1, URZ ;  /* 0x000000010a0a7899 */ /* 0x000fe400080006ff */
[----:B------:R-:W-:-:S04]  /*06f0*/  UIADD3 UR4, UPT, UPT, -UR4, 0x100000, URZ ;  /* 0x0010000004047890 */ /* 0x000fc8000fffe1ff */
[----:B------:R-:W-:Y:S02]  /*0700*/  USHF.L.U32 UR5, UR4, 0xb, URZ ;  /* 0x0000000b04057899 */ /* 0x000fe400080006ff */
[----:B------:R-:W-:Y:S01]  /*0710*/  USHF.L.U32 UR4, UR4, 0x1, URZ ;  /* 0x0000000104047899 */ /* 0x000fe200080006ff */
[----:B------:R-:W-:Y:S01]  /*0720*/  ELECT P0, URZ, PT ;  /* 0x0000000000ff782f */ /* 0x000fe20003800000 */
[----:B--2---:R-:W-:Y:S01]  /*0730*/  ULEA UR7, UR7, UR9, 0x18 ;  /* 0x0000000907077291 */ /* 0x004fe2000f8ec0ff */
[----:B------:R-:W1:Y:S11]  /*0740*/  FENCE.VIEW.ASYNC.S ;  /* 0x00000000000073c6 */ /* 0x000e760000000000 */
[----:B-1----:R2:W1:Y:S01]  /*0750*/  SYNCS.EXCH.64 URZ, [UR7+0x40], UR10 ;  /* 0x0000400a07ff75b2 */ /* 0x0024620008000100 */
[----:B------:R2:W1:Y:S01]  /*0760*/  SYNCS.EXCH.64 URZ, [UR7+0x60], UR4 ;  /* 0x0000600407ff75b2 */ /* 0x0004620008000100 */
[----:B------:R2:W1:Y:S01]  /*0770*/  SYNCS.EXCH.64 URZ, [UR7+0x48], UR10 ;  /* 0x0000480a07ff75b2 */ /* 0x0004620008000100 */
[----:B------:R2:W1:Y:S01]  /*0780*/  SYNCS.EXCH.64 URZ, [UR7+0x68], UR4 ;  /* 0x0000680407ff75b2 */ /* 0x0004620008000100 */
[----:B------:R2:W1:Y:S01]  /*0790*/  SYNCS.EXCH.64 URZ, [UR7+0x50], UR10 ;  /* 0x0000500a07ff75b2 */ /* 0x0004620008000100 */
[----:B------:R2:W1:Y:S01]  /*07a0*/  SYNCS.EXCH.64 URZ, [UR7+0x70], UR4 ;  /* 0x0000700407ff75b2 */ /* 0x0004620008000100 */
[----:B------:R2:W1:Y:S01]  /*07b0*/  SYNCS.EXCH.64 URZ, [UR7+0x58], UR10 ;  /* 0x0000580a07ff75b2 */ /* 0x0004620008000100 */
[----:B------:R2:W1:Y:S02]  /*07c0*/  SYNCS.EXCH.64 URZ, [UR7+0x78], UR4 ;  /* 0x0000780407ff75b2 */ /* 0x0004640008000100 */
[----:B--2---:R-:W-:Y:S01]  /*07d0*/  NOP ;  /* 0x0000000000007918 */ /* 0x004fe20000000000 */
.L_x_10:
[----:B------:R-:W2:Y:S01]  /*07e0*/  SHFL.IDX PT, R2, R92, RZ, 0x1f ;  /* 0x00001fff5c027589 */ /* 0x000ea200000e0000 */
[----:B------:R-:W-:Y:S01]  /*07f0*/  NOP ;  /* 0x0000000000007918 */ /* 0x000fe20000000000 */
[----:B--2---:R-:W-:-:S13]  /*0800*/  ISETP.NE.AND P0, PT, R2, 0x3, PT ;  /* 0x000000030200780c */ /* 0x004fda0003f05270 */
[----:B------:R-:W-:Y:S05]  /*0810*/  @P0 BRA `(.L_x_11) ;  /* 0x0000000000300947 */ /* 0x000fea0003800000 */
[----:B-1----:R-:W1:Y:S01]  /*0820*/  S2UR UR5, SR_CgaCtaId ;  /* 0x00000000000579c3 */ /* 0x002e620000008800 */
        /* <DEDUP_REMOVED lines=8> */
[----:B-1----:R2:W1:Y:S01]  /*08b0*/  SYNCS.EXCH.64 URZ, [UR5+0x80], UR10 ;  /* 0x0000800a05ff75b2 */ /* 0x0024620008000100 */
[----:B------:R2:W1:Y:S02]  /*08c0*/  SYNCS.EXCH.64 URZ, [UR5+0x88], UR10 ;  /* 0x0000880a05ff75b2 */ /* 0x0004640008000100 */
[----:B--2---:R-:W-:Y:S01]  /*08d0*/  NOP ;  /* 0x0000000000007918 */ /* 0x004fe20000000000 */
.L_x_11:
[----:B------:R-:W2:Y:S01]  /*08e0*/  SHFL.IDX PT, R2, R92, RZ, 0x1f ;  /* 0x00001fff5c027589 */ /* 0x000ea200000e0000 */
[----:B------:R-:W-:Y:S01]  /*08f0*/  NOP ;  /* 0x0000000000007918 */ /* 0x000fe20000000000 */
[----:B--2---:R-:W-:-:S13]  /*0900*/  ISETP.NE.AND P0, PT, R2, 0x4, PT ;  /* 0x000000040200780c */ /* 0x004fda0003f05270 */
[----:B------:R-:W-:Y:S05]  /*0910*/  @P0 BRA `(.L_x_12) ;  /* 0x00000000004c0947 */ /* 0x000fea0003800000 */
[----:B-1----:R-:W1:Y:S01]  /*0920*/  S2UR UR5, SR_CgaCtaId ;  /* 0x00000000000579c3 */ /* 0x002e620000008800 */
[----:B------:R-:W-:Y:S01]  /*0930*/  UMOV UR9, 0x100 ;  /* 0x0000010000097882 */ /* 0x000fe20000000000 */
[----:B------:R-:W-:Y:S01]  /*0940*/  UMOV UR7, 0x400 ;  /* 0x0000040000077882 */ /* 0x000fe20000000000 */
[----:B------:R-:W-:Y:S01]  /*0950*/  USEL UR9, UR9, 0xe0, UP2 ;  /* 0x000000e009097887 */ /* 0x000fe20009000000 */
[----:B------:R-:W-:Y:S01]  /*0960*/  UMOV UR4, 0x1 ;  /* 0x0000000100047882 */ /* 0x000fe20000000000 */
[----:B------:R-:W-:Y:S01]  /*0970*/  ELECT P0, URZ, PT ;  /* 0x0000000000ff782f */ /* 0x000fe20003800000 */
[----:B------:R-:W-:-:S04]  /*0980*/  UIADD3 UR10, UPT, UPT, -UR4, 0x100000, URZ ;  /* 0x00100000040a7890 */ /* 0x000fc8000fffe1ff */
[----:B------:R-:W-:Y:S02]  /*0990*/  USHF.L.U32 UR11, UR10, 0xb, URZ ;  /* 0x0000000b0a0b7899 */ /* 0x000fe400080006ff */
[----:B------:R-:W-:Y:S02]  /*09a0*/  USHF.L.U32 UR10, UR10, 0x1, URZ ;  /* 0x000000010a0a7899 */ /* 0x000fe400080006ff */
[----:B------:R-:W-:-:S04]  /*09b0*/  UIADD3 UR12, UPT, UPT, -UR9, 0x100000, URZ ;  /* 0x00100000090c7890 */ /* 0x000fc8000fffe1ff */
[----:B------:R-:W-:Y:S02]  /*09c0*/  USHF.L.U32 UR13, UR12, 0xb, URZ ;  /* 0x0000000b0c0d7899 */ /* 0x000fe400080006ff */
[----:B------:R-:W-:Y:S02]  /*09d0*/  USHF.L.U32 UR12, UR12, 0x1, URZ ;  /* 0x000000010c0c7899 */ /* 0x000fe400080006ff */
[----:B-1----:R-:W-:Y:S01]  /*09e0*/  ULEA UR5, UR5, UR7, 0x18 ;  /* 0x0000000705057291 */ /* 0x002fe2000f8ec0ff */
[----:B------:R-:W1:Y:S11]  /*09f0*/  FENCE.VIEW.ASYNC.S ;  /* 0x00000000000073c6 */ /* 0x000e760000000000 */
[----:B-1----:R2:W1:Y:S01]  /*0a00*/  SYNCS.EXCH.64 URZ, [UR5+0x90], UR10 ;  /* 0x0000900a05ff75b2 */ /* 0x0024620008000100 */
[----:B------:R2:W1:Y:S01]  /*0a10*/  SYNCS.EXCH.64 URZ, [UR5+0xa0], UR12 ;  /* 0x0000a00c05ff75b2 */ /* 0x0004620008000100 */
[----:B------:R2:W1:Y:S01]  /*0a20*/  SYNCS.EXCH.64 URZ, [UR5+0x98], UR10 ;  /* 0x0000980a05ff75b2 */ /* 0x0004620008000100 */
[----:B------:R2:W1:Y:S02]  /*0a30*/  SYNCS.EXCH.64 URZ, [UR5+0xa8], UR12 ;  /* 0x0000a80c05ff75b2 */ /* 0x0004640008000100 */
[----:B--2---:R-:W-:Y:S01]  /*0a40*/  NOP ;  /* 0x0000000000007918 */ /* 0x004fe20000000000 */
.L_x_12:
        /* <DEDUP_REMOVED lines=26> */
.L_x_13:
        /* <DEDUP_REMOVED lines=18> */
.L_x_14:
[----:B-1----:R-:W1:Y:S01]  /*0d10*/  S2UR UR5, SR_CTAID.X ;  /* 0x00000000000579c3 */ /* 0x002e620000002500 */
[----:B------:R-:W-:-:S05]  /*0d20*/  CS2R.32 R87, SR_CgaSize ;  /* 0x0000000000577805 */ /* 0x000fca0000008a00 */
[----:B------:R-:W-:-:S05]  /*0d30*/  IMAD R87, R87, -0xa0, RZ ;  /* 0xffffff6057577824 */ /* 0x000fca00078e02ff */
[----:B------:R-:W-:-:S14]  /*0d40*/  R2UR UR9, R87 ;  /* 0x00000000570972ca */ /* 0x000fdc00000e0000 */
[----:B------:R-:W2:Y:S01]  /*0d50*/  LDCU UR9, c[0x0][UR9+0x2b0] ;  /* 0x00005600090977ac */ /* 0x000ea20008000800 */
[----:B------:R-:W-:Y:S01]  /*0d60*/  NOP ;  /* 0x0000000000007918 */ /* 0x000fe20000000000 */
[----:B------:R-:W-:-:S05]  /*0d70*/  CS2R.32 R87, SR_CgaSize ;  /* 0x0000000000577805 */ /* 0x000fca0000008a00 */
[----:B------:R-:W-:-:S05]  /*0d80*/  IMAD R87, R87, -0xa0, RZ ;  /* 0xffffff6057577824 */ /* 0x000fca00078e02ff */
[----:B------:R-:W-:-:S14]  /*0d90*/  R2UR UR7, R87 ;  /* 0x00000000570772ca */ /* 0x000fdc00000e0000 */
[----:B------:R-:W3:Y:S01]  /*0da0*/  LDCU UR7, c[0x0][UR7+0x2b4] ;  /* 0x00005680070777ac */ /* 0x000ee20008000800 */
[----:B------:R-:W4:Y:S08]  /*0db0*/  S2UR UR4, SR_CTAID.Y ;  /* 0x00000000000479c3 */ /* 0x000f300000002600 */
[----:B------:R-:W3:Y:S01]  /*0dc0*/  LDC R10, c[0x0][0xb24] ;  /* 0x0002c900ff0a7b82 */ /* 0x000ee20000000800 */
[----:B-1----:R-:W-:-:S02]  /*0dd0*/  I2FP.F32.U32 R87, UR5 ;  /* 0x0000000500577c45 */ /* 0x002fc40008201000 */
[----:B------:R-:W-:-:S05]  /*0de0*/  CS2R.32 R3, SR_CgaSize ;  /* 0x0000000000037805 */ /* 0x000fca0000008a00 */
[----:B------:R-:W-:-:S06]  /*0df0*/  IMAD R3, R3, -0xa0, RZ ;  /* 0xffffff6003037824 */ /* 0x000fcc00078e02ff */
[----:B------:R-:W1:Y:S01]  /*0e00*/  LDC R3, c[0x0][R3+0x2a0] ;  /* 0x0000a80003037b82 */ /* 0x000e620000000800 */
[----:B------:R-:W-:Y:S01]  /*0e10*/  MOV R15, UR5 ;  /* 0x00000005000f7c02 */ /* 0x000fe20008000f00 */
[----:B--2---:R-:W-:Y:S01]  /*0e20*/  FMUL R87, R87, UR9 ;  /* 0x0000000957577c20 */ /* 0x004fe20008400000 */
[----:B----4-:R-:W-:Y:S02]  /*0e30*/  I2FP.F32.U32 R86, UR4 ;  /* 0x0000000400567c45 */ /* 0x010fe40008201000 */
[----:B------:R-:W-:-:S05]  /*0e40*/  CS2R.32 R2, SR_CgaSize ;  /* 0x0000000000027805 */ /* 0x000fca0000008a00 */
[----:B------:R-:W-:-:S06]  /*0e50*/  IMAD R2, R2, -0xa0, RZ ;  /* 0xffffff6002027824 */ /* 0x000fcc00078e02ff */
[----:B------:R-:W2:Y:S01]  /*0e60*/  LDC R2, c[0x0][R2+0x2a4] ;  /* 0x0000a90002027b82 */ /* 0x000ea20000000800 */
[----:B------:R-:W-:Y:S01]  /*0e70*/  MOV R14, UR4 ;  /* 0x00000004000e7c02 */ /* 0x000fe20008000f00 */
[----:B------:R-:W4:Y:S01]  /*0e80*/  F2I.U32.TRUNC.NTZ R87, R87 ;  /* 0x0000005700577305 */ /* 0x000f22000020f000 */
[----:B---3--:R-:W-:-:S05]  /*0e90*/  FMUL R86, R86, UR7 ;  /* 0x0000000756567c20 */ /* 0x008fca0008400000 */
[----:B------:R-:W-:Y:S01]  /*0ea0*/  BAR.SYNC.DEFER_BLOCKING 0x0 ;  /* 0x0000000000007b1d */ /* 0x000fe20000010000 */
[----:B------:R-:W-:-:S05]  /*0eb0*/  ISETP.GE.AND P0, PT, R10, 0x1, PT ;  /* 0x000000010a00780c */ /* 0x000fca0003f06270 */
[----:B------:R-:W3:Y:S02]  /*0ec0*/  F2I.U32.TRUNC.NTZ R86, R86 ;  /* 0x0000005600567305 */ /* 0x000ee4000020f000 */
[----:B------:R-:W2:Y:S01]  /*0ed0*/  S2UR UR36, SR_CTAID.Z ;  /* 0x00000000002479c3 */ /* 0x000ea20000002700 */
[----:B----4-:R-:W-:-:S05]  /*0ee0*/  IADD3 R87, PT, PT, -R87, RZ, RZ ;  /* 0x000000ff57577210 */ /* 0x010fca0007ffe1ff */
[----:B-1----:R-:W-:Y:S01]  /*0ef0*/  IMAD R87, R3, R87, UR5 ;  /* 0x0000000503577e24 */ /* 0x002fe2000f8e0257 */
[----:B---3--:R-:W-:-:S05]  /*0f00*/  IADD3 R86, PT, PT, -R86, RZ, RZ ;  /* 0x000000ff56567210 */ /* 0x008fca0007ffe1ff */
[----:B--2---:R-:W-:Y:S01]  /*0f10*/  IMAD R86, R2, R86, UR4 ;  /* 0x0000000402567e24 */ /* 0x004fe2000f8e0256 */
[----:B------:R-:W-:Y:S06]  /*0f20*/  @!P0 BRA `(.L_x_15) ;  /* 0x0000000000b88947 */ /* 0x000fec0003800000 */
[----:B------:R-:W1:Y:S01]  /*0f30*/  LDC.64 R4, c[0x0][0xb18] ;  /* 0x0002c600ff047b82 */ /* 0x000e620000000a00 */
[----:B------:R-:W-:-:S07]  /*0f40*/  ISETP.NE.AND P0, PT, R10, 0x1, PT ;  /* 0x000000010a00780c */ /* 0x000fce0003f05270 */
[----:B------:R-:W2:Y:S08]  /*0f50*/  LDC R9, c[0x0][0xb0c] ;  /* 0x0002c300ff097b82 */ /* 0x000eb00000000800 */
[----:B------:R-:W3:Y:S08]  /*0f60*/  LDC R12, c[0x0][0x370] ;  /* 0x0000dc00ff0c7b82 */ /* 0x000ef00000000800 */
[----:B------:R-:W4:Y:S01]  /*0f70*/  LDC R11, c[0x0][0x374] ;  /* 0x0000dd00ff0b7b82 */ /* 0x000f220000000800 */
[----:B-1----:R-:W-:-:S07]  /*0f80*/  ISETP.NE.AND P1, PT, R4, 0x1, PT ;  /* 0x000000010400780c */ /* 0x002fce0003f25270 */
[----:B------:R-:W3:Y:S01]  /*0f90*/  LDC.64 R6, c[0x0][0xb10] ;  /* 0x0002c400ff067b82 */ /* 0x000ee20000000a00 */
[----:B--2---:R-:W-:-:S07]  /*0fa0*/  ISETP.NE.AND P2, PT, R9, 0x1, PT ;  /* 0x000000010900780c */ /* 0x004fce0003f45270 */
[----:B------:R-:W1:Y:S08]  /*0fb0*/  LDC R8, c[0x0][0xb20] ;  /* 0x0002c800ff087b82 */ /* 0x000e700000000800 */
[----:B------:R-:W2:Y:S01]  /*0fc0*/  LDC.64 R2, c[0x0][0xb28] ;  /* 0x0002ca00ff027b82 */ /* 0x000ea20000000a00 */
[----:B----4-:R-:W-:-:S04]  /*0fd0*/  IMAD.HI.U32 R13, R11, R5, RZ ;  /* 0x000000050b0d7227 */ /* 0x010fc800078e00ff */
[----:B------:R-:W-:-:S04]  /*0fe0*/  IMAD.HI.U32 R5, R14, R5, RZ ;  /* 0x000000050e057227 */ /* 0x000fc800078e00ff */
[----:B---3--:R-:W-:-:S05]  /*0ff0*/  IMAD.HI.U32 R16, R12, R6, RZ ;  /* 0x000000060c107227 */ /* 0x008fca00078e00ff */
[-C--:B------:R-:W-:Y:S01]  /*1000*/  @P2 SHF.R.U32.HI R12, RZ, R7.reuse, R16 ;  /* 0x00000007ff0c2219 */ /* 0x080fe20000011610 */
[----:B------:R-:W-:Y:S01]  /*1010*/  IMAD.HI.U32 R16, R15, R6, RZ ;  /* 0x000000060f107227 */ /* 0x000fe200078e00ff */
[-C--:B-1----:R-:W-:Y:S02]  /*1020*/  @P1 SHF.R.U32.HI R11, RZ, R8.reuse, R13 ;  /* 0x00000008ff0b1219 */ /* 0x082fe4000001160d */
[----:B------:R-:W-:Y:S02]  /*1030*/  SHF.R.U32.HI R5, RZ, R8, R5 ;  /* 0x00000008ff057219 */ /* 0x000fe40000011605 */
[----:B------:R-:W-:Y:S02]  /*1040*/  SHF.R.U32.HI R16, RZ, R7, R16 ;  /* 0x00000007ff107219 */ /* 0x000fe40000011610 */
[----:B------:R-:W-:Y:S01]  /*1050*/  SEL R5, R14, R5, !P1 ;  /* 0x000000050e057207 */ /* 0x000fe20004800000 */
[----:B--2---:R-:W-:Y:S01]  /*1060*/  IMAD.HI.U32 R13, R11, R2, RZ ;  /* 0x000000020b0d7227 */ /* 0x004fe200078e00ff */
[----:B------:R-:W-:-:S03]  /*1070*/  SEL R16, R15, R16, !P2 ;  /* 0x000000100f107207 */ /* 0x000fc60005000000 */
[----:B------:R-:W-:Y:S01]  /*1080*/  IMAD.HI.U32 R6, R12, R2, RZ ;  /* 0x000000020c067227 */ /* 0x000fe200078e00ff */
[----:B------:R-:W-:-:S04]  /*1090*/  @P0 SHF.R.U32.HI R11, RZ, R3, R13 ;  /* 0x00000003ff0b0219 */ /* 0x000fc8000001160d */
[----:B------:R-:W-:Y:S01]  /*10a0*/  @P0 SHF.R.U32.HI R12, RZ, R3, R6 ;  /* 0x00000003ff0c0219 */ /* 0x000fe20000011606 */
[----:B------:R-:W-:-:S04]  /*10b0*/  IMAD R11, R11, R10, RZ ;  /* 0x0000000a0b0b7224 */ /* 0x000fc800078e02ff */
[----:B------:R-:W-:Y:S01]  /*10c0*/  IMAD R6, R12, R10, RZ ;  /* 0x0000000a0c067224 */ /* 0x000fe200078e02ff */
[----:B------:R-:W-:-:S04]  /*10d0*/  ISETP.GE.AND P1, PT, R5, R11, PT ;  /* 0x0000000b0500720c */ /* 0x000fc80003f26270 */
[----:B------:R-:W-:Y:S01]  /*10e0*/  ISETP.GE.OR P1, PT, R16, R6, P1 ;  /* 0x000000061000720c */ /* 0x000fe20000f26670 */
[----:B------:R-:W-:-:S05]  /*10f0*/  IMAD.HI.U32 R6, R5, R2, RZ ;  /* 0x0000000205067227 */ /* 0x000fca00078e00ff */
[----:B------:R-:W-:-:S04]  /*1100*/  SHF.R.U32.HI R6, RZ, R3, R6 ;  /* 0x00000003ff067219 */ /* 0x000fc80000011606 */
[----:B------:R-:W-:-:S03]  /*1110*/  SEL R6, R5, R6, !P0 ;  /* 0x0000000605067207 */ /* 0x000fc60004000000 */
[----:B------:R-:W-:Y:S01]  /*1120*/  @!P1 IMAD.HI.U32 R7, R16, R2, RZ ;  /* 0x0000000210079227 */ /* 0x000fe200078e00ff */
[----:B------:R-:W-:-:S04]  /*1130*/  IADD3 R2, PT, PT, -R6, RZ, RZ ;  /* 0x000000ff06027210 */ /* 0x000fc80007ffe1ff */
[----:B------:R-:W-:Y:S01]  /*1140*/  @!P1 SHF.R.U32.HI R3, RZ, R3, R7 ;  /* 0x00000003ff039219 */ /* 0x000fe20000011607 */
[----:B------:R-:W-:Y:S01]  /*1150*/  IMAD R2, R10, R2, R5 ;  /* 0x000000020a027224 */ /* 0x000fe200078e0205 */
[----:B------:R-:W-:Y:S02]  /*1160*/  IADD3 R7, PT, PT, -R5, RZ, RZ ;  /* 0x000000ff05077210 */ /* 0x000fe40007ffe1ff */
[----:B------:R-:W-:-:S03]  /*1170*/  @!P1 SEL R3, R16, R3, !P0 ;  /* 0x0000000310039207 */ /* 0x000fc60004000000 */
[----:B------:R-:W-:Y:S02]  /*1180*/  IMAD R7, R4, R7, R14 ;  /* 0x0000000704077224 */ /* 0x000fe400078e020e */
[--C-:B------:R-:W-:Y:S02]  /*1190*/  @!P1 IMAD.IADD R6, R6, 0x1, -R3.reuse ;  /* 0x0000000106069824 */ /* 0x100fe400078e0a03 */
[----:B------:R-:W-:Y:S01]  /*11a0*/  @!P1 IMAD R3, R2, R12, R3 ;  /* 0x0000000c02039224 */ /* 0x000fe200078e0203 */
[----:B------:R-:W-:Y:S01]  /*11b0*/  IADD3 R2, PT, PT, -R16, RZ, RZ ;  /* 0x000000ff10027210 */ /* 0x000fe20007ffe1ff */
[----:B------:R-:W-:Y:S02]  /*11c0*/  @!P1 IMAD R5, R6, R10, R16 ;  /* 0x0000000a06059224 */ /* 0x000fe400078e0210 */
[----:B------:R-:W-:Y:S02]  /*11d0*/  @!P1 IMAD.MOV.U32 R16, RZ, RZ, R3 ;  /* 0x000000ffff109224 */ /* 0x000fe400078e0003 */
[----:B------:R-:W-:-:S02]  /*11e0*/  IMAD R2, R9, R2, R15 ;  /* 0x0000000209027224 */ /* 0x000fc400078e020f */
[----:B------:R-:W-:Y:S02]  /*11f0*/  IMAD R14, R5, R4, R7 ;  /* 0x00000004050e7224 */ /* 0x000fe400078e0207 */
[----:B------:R-:W-:Y:S02]  /*1200*/  IMAD R15, R16, R9, R2 ;  /* 0x00000009100f7224 */ /* 0x000fe400078e0202 */
.L_x_15:
[----:B------:R-:W1:Y:S01]  /*1210*/  LDCU UR4, c[0x0][0xb30] ;  /* 0x00016600ff0477ac */ /* 0x000e620008000800 */
[----:B------:R-:W2:Y:S08]  /*1220*/  S2UR UR37, SR_CgaCtaId ;  /* 0x00000000002579c3 */ /* 0x000eb00000008800 */
[----:B------:R-:W3:Y:S01]  /*1230*/  LDC R40, c[0x0][0xb24] ;  /* 0x0002c900ff287b82 */ /* 0x000ee20000000800 */
[----:B-1----:R-:W-:-:S09]  /*1240*/  UISETP.NE.AND UP1, UPT, UR4, 0x1, UPT ;  /* 0x000000010400788c */ /* 0x002fd2000bf25270 */
[----:B--2---:R-:W-:Y:S05]  /*1250*/  BRA.U UP1, `(.L_x_16) ;  /* 0x0000000101407547 */ /* 0x004fea000b800000 */
[----:B------:R-:W1:Y:S08]  /*1260*/  LDC.64 R4, c[0x0][0xb10] ;  /* 0x0002c400ff047b82 */ /* 0x000e700000000a00 */
[----:B------:R-:W2:Y:S08]  /*1270*/  LDC.64 R2, c[0x0][0xb18] ;  /* 0x0002c600ff027b82 */ /* 0x000eb00000000a00 */
[----:B------:R-:W4:Y:S08]  /*1280*/  LDC R6, c[0x0][0xb20] ;  /* 0x0002c800ff067b82 */ /* 0x000f300000000800 */
[----:B------:R-:W3:Y:S01]  /*1290*/  LDC R7, c[0x0][0xb0c] ;  /* 0x0002c300ff077b82 */ /* 0x000ee20000000800 */
[----:B-1----:R-:W-:-:S05]  /*12a0*/  IMAD.HI.U32 R4, R15, R4, RZ ;  /* 0x000000040f047227 */ /* 0x002fca00078e00ff */
[----:B------:R-:W-:Y:S01]  /*12b0*/  SHF.R.U32.HI R4, RZ, R5, R4 ;  /* 0x00000005ff047219 */ /* 0x000fe20000011604 */
[----:B--2---:R-:W-:Y:S01]  /*12c0*/  IMAD.HI.U32 R3, R14, R3, RZ ;  /* 0x000000030e037227 */ /* 0x004fe200078e00ff */
[----:B------:R-:W-:-:S04]  /*12d0*/  ISETP.NE.AND P0, PT, R2, 0x1, PT ;  /* 0x000000010200780c */ /* 0x000fc80003f05270 */
[----:B----4-:R-:W-:-:S04]  /*12e0*/  SHF.R.U32.HI R3, RZ, R6, R3 ;  /* 0x00000006ff037219 */ /* 0x010fc80000011603 */
[----:B------:R-:W-:Y:S02]  /*12f0*/  SEL R3, R14, R3, !P0 ;  /* 0x000000030e037207 */ /* 0x000fe40004000000 */
[----:B---3--:R-:W-:-:S04]  /*1300*/  ISETP.NE.AND P1, PT, R7, 0x1, PT ;  /* 0x000000010700780c */ /* 0x008fc80003f25270 */
[----:B------:R-:W-:-:S05]  /*1310*/  SEL R4, R15, R4, !P1 ;  /* 0x000000040f047207 */ /* 0x000fca0004800000 */
[----:B------:R-:W-:Y:S02]  /*1320*/  IMAD.IADD R5, R3, 0x1, -R4 ;  /* 0x0000000103057824 */ /* 0x000fe400078e0a04 */
[----:B------:R-:W-:Y:S02]  /*1330*/  IMAD.IADD R3, R4, 0x1, -R3 ;  /* 0x0000000104037824 */ /* 0x000fe400078e0a03 */
[----:B------:R-:W-:Y:S02]  /*1340*/  IMAD R15, R5, R7, R15 ;  /* 0x00000007050f7224 */ /* 0x000fe400078e020f */
[----:B------:R-:W-:-:S07]  /*1350*/  IMAD R14, R3, R2, R14 ;  /* 0x00000002030e7224 */ /* 0x000fce00078e020e */
.L_x_16:
[----:B------:R-:W-:Y:S01]  /*1360*/  BAR.SYNC.DEFER_BLOCKING 0x0 ;  /* 0x0000000000007b1d */ /* 0x000fe20000010000 */
[----:B------:R-:W-:Y:S01]  /*1370*/  UISETP.NE.AND UP1, UPT, UR8, 0x2, UPT ;  /* 0x000000020800788c */ /* 0x000fe2000bf25270 */
[----:B------:R-:W-:Y:S02]  /*1380*/  ISETP.NE.OR P5, PT, R0, 0x2, !P5 ;  /* 0x000000020000780c */ /* 0x000fe40006fa5670 */
[----:B------:R-:W-:-:S06]  /*1390*/  LOP3.LUT R2, R101, 0x1f, RZ, 0xc0, !PT ;  /* 0x0000001f65027812 */ /* 0x000fcc00078ec0ff */
[----:B------:R-:W-:Y:S05]  /*13a0*/  BRA.U UP1, `(.L_x_17) ;  /* 0x0000001101847547 */ /* 0x000fea000b800000 */
[----:B------:R-:W1:Y:S01]  /*13b0*/  LDCU UR13, c[0x0][0x38c] ;  /* 0x00007180ff0d77ac */ /* 0x000e620008000800 */
[----:B------:R-:W2:Y:S01]  /*13c0*/  LDC R8, c[0x0][0x370] ;  /* 0x0000dc00ff087b82 */ /* 0x000ea20000000800 */
[----:B------:R-:W-:Y:S01]  /*13d0*/  PLOP3.LUT P1, PT, PT, PT, UP2, 0x80, 0x8 ;  /* 0x000000000008781c */ /* 0x000fe20003f2f028 */
[----:B------:R-:W-:Y:S01]  /*13e0*/  IMAD.MOV.U32 R17, RZ, RZ, 0x1 ;  /* 0x00000001ff117424 */ /* 0x000fe200078e00ff */
[----:B------:R-:W-:Y:S01]  /*13f0*/  ISETP.EQ.OR P4, PT, R2, RZ, P5 ;  /* 0x000000ff0200720c */ /* 0x000fe20002f82670 */
[----:B------:R-:W-:Y:S01]  /*1400*/  IMAD.MOV.U32 R16, RZ, RZ, RZ ;  /* 0x000000ffff107224 */ /* 0x000fe200078e00ff */
[----:B------:R-:W-:Y:S02]  /*1410*/  PLOP3.LUT P1, PT, P1, PT, PT, 0x8, 0x80 ;  /* 0x000000000080781c */ /* 0x000fe40000f2e170 */
[----:B------:R-:W-:Y:S01]  /*1420*/  CS2R R12, SRZ ;  /* 0x00000000000c7805 */ /* 0x000fe2000001ff00 */
[----:B------:R-:W-:Y:S01]  /*1430*/  IMAD.MOV.U32 R11, RZ, RZ, 0x1 ;  /* 0x00000001ff0b7424 */ /* 0x000fe200078e00ff */
[----:B------:R-:W4:Y:S01]  /*1440*/  LDC R0, c[0x0][0x374] ;  /* 0x0000dd00ff007b82 */ /* 0x000f220000000800 */
[----:B------:R-:W2:Y:S01]  /*1450*/  LDCU.64 UR22, c[0x0][0x348] ;  /* 0x00006900ff1677ac */ /* 0x000ea20008000a00 */
[----:B------:R-:W-:Y:S01]  /*1460*/  UMOV UR6, URZ ;  /* 0x000000ff00067c82 */ /* 0x000fe20008000000 */
[----:B-1----:R-:W-:-:S04]  /*1470*/  UIADD3 UR5, UPT, UPT, UR13, 0x3f, URZ ;  /* 0x0000003f0d057890 */ /* 0x002fc8000fffe0ff */
[----:B------:R-:W-:-:S04]  /*1480*/  USHF.R.S32.HI UR4, URZ, 0x1f, UR5 ;  /* 0x0000001fff047899 */ /* 0x000fc80008011405 */
[----:B------:R-:W-:-:S04]  /*1490*/  ULEA.HI UR4, UR4, UR5, URZ, 0x6 ;  /* 0x0000000504047291 */ /* 0x000fc8000f8f30ff */
[----:B------:R-:W-:Y:S02]  /*14a0*/  USHF.R.S32.HI UR15, URZ, 0x6, UR4 ;  /* 0x00000006ff0f7899 */ /* 0x000fe40008011404 */
[----:B------:R-:W-:Y:S02]  /*14b0*/  UIADD3 UR4, UPT, UPT, UR13, -0x1, URZ ;  /* 0xffffffff0d047890 */ /* 0x000fe4000fffe0ff */
[----:B------:R-:W-:Y:S02]  /*14c0*/  UISETP.LT.U32.AND UP0, UPT, UR15, 0x4, UPT ;  /* 0x000000040f00788c */ /* 0x000fe4000bf01070 */
[----:B------:R-:W-:Y:S02]  /*14d0*/  UISETP.GE.U32.AND UP1, UPT, UR4, -0x7f, UPT ;  /* 0xffffff810400788c */ /* 0x000fe4000bf26070 */
[----:B------:R-:W-:Y:S02]  /*14e0*/  USEL UR14, UR15, 0x4, UP0 ;  /* 0x000000040f0e7887 */ /* 0x000fe40008000000 */
[----:B------:R-:W-:-:S02]  /*14f0*/  UIADD3 UR13, UPT, UPT, UR13, 0x7e, URZ ;  /* 0x0000007e0d0d7890 */ /* 0x000fc4000fffe0ff */
[----:B------:R-:W-:Y:S02]  /*1500*/  UIADD3 UR5, UPT, UPT, UR14, -0x1, URZ ;  /* 0xffffffff0e057890 */ /* 0x000fe4000fffe0ff */
[----:B------:R-:W-:-:S03]  /*1510*/  UIADD3 UR7, UPT, UPT, UR15, -UR14, URZ ;  /* 0x8000000e0f077290 */ /* 0x000fc6000fffe0ff */
[----:B------:R-:W-:-:S04]  /*1520*/  @UP1 UIADD3 UR5, UPT, UPT, UR14, URZ, URZ ;  /* 0x000000ff0e051290 */ /* 0x000fc8000fffe0ff */
[----:B--2---:R-:W-:-:S12]  /*1530*/  UIADD3 UR5, UPT, UPT, UR5, 0x1, URZ ;  /* 0x0000000105057890 */ /* 0x004fd8000fffe0ff */
.L_x_35:
[----:B------:R-:W-:Y:S01]  /*1540*/  UISETP.NE.AND UP0, UPT, UR37, URZ, UPT ;  /* 0x000000ff2500728c */ /* 0x000fe2000bf05270 */
[----:B------:R-:W1:Y:S08]  /*1550*/  S2UR UR37, SR_CgaCtaId ;  /* 0x00000000002579c3 */ /* 0x000e700000008800 */
[----:B------:R-:W-:Y:S05]  /*1560*/  BRA.U UP0, `(.L_x_18) ;  /* 0x0000000100347547 */ /* 0x000fea000b800000 */
[----:B------:R-:W2:Y:S01]  /*1570*/  S2R R2, SR_CgaCtaId ;  /* 0x0000000000027919 */ /* 0x000ea20000008800 */
[----:B------:R-:W-:-:S04]  /*1580*/  MOV R3, 0x400 ;  /* 0x0000040000037802 */ /* 0x000fc80000000f00 */
[----:B--2---:R-:W-:Y:S02]  /*1590*/  LEA R2, R2, R3, 0x18 ;  /* 0x0000000302027211 */ /* 0x004fe400078ec0ff */
[----:B------:R-:W-:-:S03]  /*15a0*/  SHF.L.U32 R3, R11, 0x1f, RZ ;  /* 0x0000001f0b037819 */ /* 0x000fc600000006ff */
[----:B------:R-:W-:-:S04]  /*15b0*/  IMAD R2, R12, 0x8, R2 ;  /* 0x000000080c027824 */ /* 0x000fc800078e0202 */
[----:B------:R-:W2:Y:S02]  /*15c0*/  SYNCS.PHASECHK.TRANS64.TRYWAIT P0, [R2+URZ+0x100], R3 ;  /* 0x00010003020075a7 */ /* 0x000ea400080011ff */
[----:B--2---:R-:W-:Y:S05]  /*15d0*/  @!P0 BRA `(.L_x_19) ;  /* 0x0000007400dc8947 */ /* 0x004fea0003800000 */
.L_x_131:
[----:B------:R-:W-:Y:S01]  /*15e0*/  VIADD R12, R12, 0x1 ;  /* 0x000000010c0c7836 */ /* 0x000fe20000000000 */
[----:B------:R2:W-:Y:S04]  /*15f0*/  SYNCS.ARRIVE.TRANS64.A1T0 RZ, [R2+URZ+0xf0], RZ ;  /* 0x0000f0ff02ff79a7 */ /* 0x0005e800081000ff */
[----:B------:R-:W-:-:S04]  /*1600*/  ISETP.NE.AND P0, PT, R12, 0x2, PT ;  /* 0x000000020c00780c */ /* 0x000fc80003f05270 */
[----:B------:R-:W-:Y:S02]  /*1610*/  SEL R12, R12, RZ, P0 ;  /* 0x000000ff0c0c7207 */ /* 0x000fe40000000000 */
[----:B--2---:R-:W-:-:S04]  /*1620*/  SEL R2, RZ, 0x1, P0 ;  /* 0x00000001ff027807 */ /* 0x004fc80000000000 */
[----:B------:R-:W-:-:S07]  /*1630*/  LOP3.LUT R11, R11, R2, RZ, 0x3c, !PT ;  /* 0x000000020b0b7212 */ /* 0x000fce00078e3cff */
.L_x_18:
[----:B------:R-:W-:Y:S01]  /*1640*/  UMOV UR4, 0x400 ;  /* 0x0000040000047882 */ /* 0x000fe20000000000 */
[----:B------:R-:W-:Y:S01]  /*1650*/  SHF.L.U32 R2, R17, 0x1f, RZ ;  /* 0x0000001f11027819 */ /* 0x000fe200000006ff */
[----:B-1----:R-:W-:Y:S01]  /*1660*/  ULEA UR4, UR37, UR4, 0x18 ;  /* 0x0000000425047291 */ /* 0x002fe2000f8ec0ff */
[----:B------:R-:W-:Y:S01]  /*1670*/  R2UR UR35, R15 ;  /* 0x000000000f2372ca */ /* 0x000fe200000e0000 */
[----:B------:R-:W-:Y:S01]  /*1680*/  UISETP.GE.U32.AND UP0, UPT, UR13, 0x7f, UPT ;  /* 0x0000007f0d00788c */ /* 0x000fe2000bf06070 */
[----:B------:R-:W-:Y:S01]  /*1690*/  R2UR UR18, R14 ;  /* 0x000000000e1272ca */ /* 0x000fe200000e0000 */
[----:B------:R-:W-:Y:S01]  /*16a0*/  ULEA UR8, UR6, UR4, 0x3 ;  /* 0x0000000406087291 */ /* 0x000fe2000f8e18ff */
[----:B------:R-:W-:-:S08]  /*16b0*/  UMOV UR21, URZ ;  /* 0x000000ff00157c82 */ /* 0x000fd00008000000 */
[----:B------:R1:W2:Y:S01]  /*16c0*/  SYNCS.PHASECHK.TRANS64.TRYWAIT P0, [UR8+0x20], R2 ;  /* 0x00002002ff0075a7 */ /* 0x0002a20008001108 */
[----:B------:R-:W-:Y:S02]  /*16d0*/  USHF.L.U32 UR35, UR35, 0x7, URZ ;  /* 0x0000000723237899 */ /* 0x000fe400080006ff */
[----:B------:R-:W-:Y:S01]  /*16e0*/  USHF.L.U32 UR18, UR18, 0x7, URZ ;  /* 0x0000000712127899 */ /* 0x000fe200080006ff */
[----:B------:R-:W-:Y:S11]  /*16f0*/  BRA.U !UP0, `(.L_x_20) ;  /* 0x0000000108bc7547 */ /* 0x000ff6000b800000 */
[----:B------:R-:W-:Y:S01]  /*1700*/  UIADD3 UR10, UPT, UPT, UR18, 0x40, URZ ;  /* 0x00000040120a7890 */ /* 0x000fe2000fffe0ff */
[----:B------:R-:W-:Y:S01]  /*1710*/  UMOV UR24, URZ ;  /* 0x000000ff00187c82 */ /* 0x000fe20008000000 */
[----:B------:R-:W-:-:S10]  /*1720*/  UMOV UR25, UR6 ;  /* 0x0000000600197c82 */ /* 0x000fd40008000000 */
.L_x_25:
[----:B-1----:R-:W-:Y:S01]  /*1730*/  ULEA UR33, UR25, UR4, 0x3 ;  /* 0x0000000419217291 */ /* 0x002fe2000f8e18ff */
[----:B--2---:R-:W-:Y:S01]  /*1740*/  @!P5 MOV R3, 0x8000 ;  /* 0x000080000003d802 */ /* 0x004fe20000000f00 */
[----:B--2---:R-:W-:Y:S10]  /*1750*/  @P0 BRA `(.L_x_21) ;  /* 0x00000000000c0947 */ /* 0x004ff40003800000 */
[----:B------:R-:W-:-:S04]  /*1760*/  SHF.L.U32 R4, R17, 0x1f, RZ ;  /* 0x0000001f11047819 */ /* 0x000fc800000006ff */
[----:B------:R-:W2:Y:S02]  /*1770*/  SYNCS.PHASECHK.TRANS64.TRYWAIT P0, [UR33+0x20], R4 ;  /* 0x00002004ff0075a7 */ /* 0x000ea40008001121 */
[----:B--2---:R-:W-:Y:S05]  /*1780*/  @!P0 BRA `(.L_x_22) ;  /* 0x0000007400848947 */ /* 0x004fea0003800000 */
.L_x_21:
[----:B------:R2:W-:Y:S01]  /*1790*/  @!P5 SYNCS.ARRIVE.TRANS64 RZ, [UR33], R3 ;  /* 0x00000003ffffd9a7 */ /* 0x0005e20008000021 */
[----:B------:R-:W-:Y:S04]  /*17a0*/  BSSY.RECONVERGENT B0, `(.L_x_23) ;  /* 0x0000003000007945 */ /* 0x000fe80003800200 */
[----:B------:R-:W-:Y:S05]  /*17b0*/  @P4 BRA `(.L_x_24) ;  /* 0x0000000000044947 */ /* 0x000fea0003800000 */
[----:B------:R-:W-:Y:S05]  /*17c0*/  BPT.TRAP 0x1 ;  /* 0x000000040000795c */ /* 0x000fea0000300000 */
.L_x_24:
[----:B------:R-:W-:Y:S05]  /*17d0*/  BSYNC.RECONVERGENT B0 ;  /* 0x0000000000007941 */ /* 0x000fea0003800200 */
.L_x_23:
[----:B------:R-:W-:Y:S02]  /*17e0*/  UIADD3 UR6, UPT, UPT, UR25, 0x1, URZ ;  /* 0x0000000119067890 */ /* 0x000fe4000fffe0ff */
[----:B------:R-:W-:Y:S02]  /*17f0*/  UIADD3 UR30, UP1, UPT, UR22, 0x80, URZ ;  /* 0x00000080161e7890 */ /* 0x000fe4000ff3e0ff */
[----:B------:R-:W-:Y:S02]  /*1800*/  UISETP.NE.AND UP0, UPT, UR6, 0x4, UPT ;  /* 0x000000040600788c */ /* 0x000fe4000bf05270 */
[----:B------:R-:W-:Y:S02]  /*1810*/  USHF.L.U32 UR34, UR24, 0x6, URZ ;  /* 0x0000000618227899 */ /* 0x000fe400080006ff */
[----:B------:R-:W-:Y:S02]  /*1820*/  USEL UR9, URZ, 0x1, UP0 ;  /* 0x00000001ff097887 */ /* 0x000fe40008000000 */
[----:B------:R-:W-:-:S02]  /*1830*/  USEL UR6, UR6, URZ, UP0 ;  /* 0x000000ff06067287 */ /* 0x000fc40008000000 */
[----:B------:R-:W-:Y:S02]  /*1840*/  UIADD3 UR28, UP0, UPT, UR22, 0x180, URZ ;  /* 0x00000180161c7890 */ /* 0x000fe4000ff1e0ff */
[----:B------:R-:W-:Y:S01]  /*1850*/  ULEA UR8, UR6, UR4, 0x3 ;  /* 0x0000000406087291 */ /* 0x000fe2000f8e18ff */
[----:B------:R-:W-:Y:S01]  /*1860*/  LOP3.LUT R17, R17, UR9, RZ, 0x3c, !PT ;  /* 0x0000000911117c12 */ /* 0x000fe2000f8e3cff */
[----:B------:R-:W-:Y:S02]  /*1870*/  UIADD3.X UR31, UPT, UPT, URZ, UR23, URZ, UP1, !UPT ;  /* 0x00000017ff1f7290 */ /* 0x000fe40008ffe4ff */
[----:B------:R-:W-:Y:S01]  /*1880*/  UIADD3.X UR29, UPT, UPT, URZ, UR23, URZ, UP0, !UPT ;  /* 0x00000017ff1d7290 */ /* 0x000fe200087fe4ff */
[----:B-1----:R-:W-:Y:S01]  /*1890*/  SHF.L.U32 R2, R17, 0x1f, RZ ;  /* 0x0000001f11027819 */ /* 0x002fe200000006ff */
[----:B------:R-:W-:Y:S01]  /*18a0*/  UMOV UR26, 0x0 ;  /* 0x00000000001a7882 */ /* 0x000fe20000000000 */
[----:B------:R-:W-:Y:S01]  /*18b0*/  UMOV UR27, 0x10000000 ;  /* 0x10000000001b7882 */ /* 0x000fe20000000000 */
[----:B------:R-:W-:Y:S01]  /*18c0*/  UMOV UR17, UR33 ;  /* 0x0000002100117c82 */ /* 0x000fe20008000000 */
[----:B------:R1:W1:Y:S01]  /*18d0*/  SYNCS.PHASECHK.TRANS64.TRYWAIT P0, [UR8+0x20], R2 ;  /* 0x00002002ff0075a7 */ /* 0x0002620008001108 */
[----:B------:R-:W-:Y:S01]  /*18e0*/  ULEA UR8, UR25, UR4, 0xe ;  /* 0x0000000419087291 */ /* 0x000fe2000f8e70ff */
[----:B------:R-:W-:Y:S01]  /*18f0*/  UMOV UR20, UR36 ;  /* 0x0000002400147c82 */ /* 0x000fe20008000000 */
[----:B------:R-:W-:-:S02]  /*1900*/  UMOV UR19, UR34 ;  /* 0x0000002200137c82 */ /* 0x000fc40008000000 */
[----:B------:R-:W-:Y:S02]  /*1910*/  UIADD3 UR32, UPT, UPT, UR8, 0x8400, URZ ;  /* 0x0000840008207890 */ /* 0x000fe4000fffe0ff */
[----:B------:R-:W-:Y:S02]  /*1920*/  UIADD3 UR16, UPT, UPT, UR8, 0x18400, URZ ;  /* 0x0001840008107890 */ /* 0x000fe4000fffe0ff */
[----:B------:R-:W-:Y:S01]  /*1930*/  UIADD3 UR8, UPT, UPT, UR8, 0x1a400, URZ ;  /* 0x0001a40008087890 */ /* 0x000fe2000fffe0ff */
[----:B------:R-:W-:Y:S01]  /*1940*/  UMOV UR12, UR36 ;  /* 0x00000024000c7c82 */ /* 0x000fe20008000000 */
[----:B------:R-:W-:Y:S01]  /*1950*/  UMOV UR9, UR33 ;  /* 0x0000002100097c82 */ /* 0x000fe20008000000 */
[----:B------:R-:W-:Y:S02]  /*1960*/  UMOV UR11, UR34 ;  /* 0x00000022000b7c82 */ /* 0x000fe40008000000 */
[----:B------:R1:W-:Y:S01]  /*1970*/  UTMALDG.3D [UR32], [UR30], desc[UR26] ;  /* 0x00001a201e0075b4 */ /* 0x0003e20008011000 */
[----:B------:R-:W-:Y:S01]  /*1980*/  UIADD3 UR24, UPT, UPT, UR24, 0x1, URZ ;  /* 0x0000000118187890 */ /* 0x000fe2000fffe0ff */
[----:B------:R-:W-:Y:S01]  /*1990*/  UMOV UR21, UR5 ;  /* 0x0000000500157c82 */ /* 0x000fe20008000000 */
[----:B------:R-:W-:-:S02]  /*19a0*/  UMOV UR25, UR6 ;  /* 0x0000000600197c82 */ /* 0x000fc40008000000 */
[----:B------:R-:W-:Y:S01]  /*19b0*/  UISETP.NE.AND UP0, UPT, UR24, UR5, UPT ;  /* 0x000000051800728c */ /* 0x000fe2000bf05270 */
[----:B------:R1:W-:Y:S01]  /*19c0*/  UTMALDG.3D [UR16], [UR28], desc[UR26] ;  /* 0x00001a101c0075b4 */ /* 0x0003e20008011000 */
[----:B------:R1:W-:Y:S07]  /*19d0*/  UTMALDG.3D [UR8], [UR28], desc[UR26] ;  /* 0x00001a081c0075b4 */ /* 0x0003ee0008011000 */
[----:B------:R-:W-:Y:S05]  /*19e0*/  BRA.U UP0, `(.L_x_25) ;  /* 0xfffffffd00507547 */ /* 0x000fea000b83ffff */
.L_x_20:
[----:B-1----:R-:W-:Y:S01]  /*19f0*/  ULEA UR8, UR6, UR4, 0x3 ;  /* 0x0000000406087291 */ /* 0x002fe2000f8e18ff */
[----:B------:R-:W-:Y:S01]  /*1a00*/  SHF.L.U32 R2, R17, 0x1f, RZ ;  /* 0x0000001f11027819 */ /* 0x000fe200000006ff */
[----:B------:R-:W-:Y:S01]  /*1a10*/  @!P1 SYNCS.ARRIVE.TRANS64.A1T0 RZ, [UR4+0x88], RZ ;  /* 0x000088ffffff99a7 */ /* 0x000fe20008100004 */
[----:B------:R-:W-:-:S06]  /*1a20*/  UISETP.GT.AND UP0, UPT, UR15, UR14, UPT ;  /* 0x0000000e0f00728c */ /* 0x000fcc000bf04270 */
[----:B--2---:R1:W2:Y:S03]  /*1a30*/  SYNCS.PHASECHK.TRANS64.TRYWAIT P0, [UR8+0x20], R2 ;  /* 0x00002002ff0075a7 */ /* 0x0042a60008001108 */
[----:B------:R-:W-:Y:S05]  /*1a40*/  BRA.U !UP0, `(.L_x_26) ;  /* 0x0000000108c07547 */ /* 0x000fea000b800000 */
[----:B------:R-:W-:Y:S02]  /*1a50*/  UIADD3 UR29, UPT, UPT, UR7, UR21, URZ ;  /* 0x00000015071d7290 */ /* 0x000fe4000fffe0ff */
[----:B------:R-:W-:Y:S01]  /*1a60*/  UIADD3 UR10, UPT, UPT, UR18, 0x40, URZ ;  /* 0x00000040120a7890 */ /* 0x000fe2000fffe0ff */
[----:B------:R-:W-:-:S11]  /*1a70*/  UMOV UR34, UR6 ;  /* 0x0000000600227c82 */ /* 0x000fd60008000000 */
.L_x_31:
[----:B-1----:R-:W-:Y:S01]  /*1a80*/  ULEA UR25, UR34, UR4, 0x3 ;  /* 0x0000000422197291 */ /* 0x002fe2000f8e18ff */
[----:B--2---:R-:W-:Y:S01]  /*1a90*/  @!P5 MOV R3, 0x8000 ;  /* 0x000080000003d802 */ /* 0x004fe20000000f00 */
[----:B--2---:R-:W-:Y:S10]  /*1aa0*/  @P0 BRA `(.L_x_27) ;  /* 0x00000000000c0947 */ /* 0x004ff40003800000 */
[----:B------:R-:W-:-:S04]  /*1ab0*/  SHF.L.U32 R4, R17, 0x1f, RZ ;  /* 0x0000001f11047819 */ /* 0x000fc800000006ff */
[----:B------:R-:W2:Y:S02]  /*1ac0*/  SYNCS.PHASECHK.TRANS64.TRYWAIT P0, [UR25+0x20], R4 ;  /* 0x00002004ff0075a7 */ /* 0x000ea40008001119 */
[----:B--2---:R-:W-:Y:S05]  /*1ad0*/  @!P0 BRA `(.L_x_28) ;  /* 0x0000007000c88947 */ /* 0x004fea0003800000 */
.L_x_27:
[----:B------:R2:W-:Y:S01]  /*1ae0*/  @!P5 SYNCS.ARRIVE.TRANS64 RZ, [UR25], R3 ;  /* 0x00000003ffffd9a7 */ /* 0x0005e20008000019 */
[----:B------:R-:W-:Y:S04]  /*1af0*/  BSSY.RECONVERGENT B0, `(.L_x_29) ;  /* 0x0000003000007945 */ /* 0x000fe80003800200 */
[----:B------:R-:W-:Y:S05]  /*1b00*/  @P4 BRA `(.L_x_30) ;  /* 0x0000000000044947 */ /* 0x000fea0003800000 */
[----:B------:R-:W-:Y:S05]  /*1b10*/  BPT.TRAP 0x1 ;  /* 0x000000040000795c */ /* 0x000fea0000300000 */
.L_x_30:
[----:B------:R-:W-:Y:S05]  /*1b20*/  BSYNC.RECONVERGENT B0 ;  /* 0x0000000000007941 */ /* 0x000fea0003800200 */
.L_x_29:
        /* <DEDUP_REMOVED lines=24> */
[----:B------:R-:W-:Y:S01]  /*1cb0*/  UMOV UR12, UR36 ;  /* 0x00000024000c7c82 */ /* 0x000fe20008000000 */
[----:B------:R-:W-:Y:S01]  /*1cc0*/  UMOV UR9, UR25 ;  /* 0x0000001900097c82 */ /* 0x000fe20008000000 */
[----:B------:R1:W-:Y:S01]  /*1cd0*/  UTMALDG.3D [UR24], [UR38], desc[UR30] ;  /* 0x00001e18260075b4 */ /* 0x0003e20008011000 */
[----:B------:R-:W-:Y:S01]  /*1ce0*/  UMOV UR11, UR26 ;  /* 0x0000001a000b7c82 */ /* 0x000fe20008000000 */
[----:B------:R-:W-:Y:S01]  /*1cf0*/  UIADD3 UR21, UPT, UPT, UR21, 0x1, URZ ;  /* 0x0000000115157890 */ /* 0x000fe2000fffe0ff */
[----:B------:R-:W-:-:S03]  /*1d00*/  UMOV UR34, UR6 ;  /* 0x0000000600227c82 */ /* 0x000fc60008000000 */
[----:B------:R-:W-:Y:S01]  /*1d10*/  UISETP.NE.AND UP0, UPT, UR21, UR29, UPT ;  /* 0x0000001d1500728c */ /* 0x000fe2000bf05270 */
[----:B------:R1:W-:Y:S01]  /*1d20*/  UTMALDG.3D [UR16], [UR32], desc[UR30] ;  /* 0x00001e10200075b4 */ /* 0x0003e20008011000 */
[----:B------:R1:W-:Y:S07]  /*1d30*/  UTMALDG.3D [UR8], [UR32], desc[UR30] ;  /* 0x00001e08200075b4 */ /* 0x0003ee0008011000 */
[----:B------:R-:W-:Y:S05]  /*1d40*/  BRA.U UP0, `(.L_x_31) ;  /* 0xfffffffd004c7547 */ /* 0x000fea000b83ffff */
.L_x_26:
[C---:B-1----:R-:W-:Y:S01]  /*1d50*/  LEA R2, R16.reuse, UR4, 0x3 ;  /* 0x0000000410027c11 */ /* 0x042fe2000f8e18ff */
[----:B------:R-:W-:Y:S01]  /*1d60*/  NOP ;  /* 0x0000000000007918 */ /* 0x000fe20000000000 */
[----:B--2---:R-:W-:Y:S02]  /*1d70*/  SHF.L.U32 R3, R13, 0x1f, RZ ;  /* 0x0000001f0d037819 */ /* 0x004fe400000006ff */
[----:B------:R-:W-:Y:S02]  /*1d80*/  LEA R4, R16, UR4, 0x4 ;  /* 0x0000000410047c11 */ /* 0x000fe4000f8e20ff */
[----:B------:R-:W1:Y:S02]  /*1d90*/  SYNCS.PHASECHK.TRANS64.TRYWAIT P0, [R2+URZ+0x90], R3 ;  /* 0x00009003020075a7 */ /* 0x000e6400080011ff */
[----:B-1----:R-:W-:Y:S05]  /*1da0*/  @!P0 BRA `(.L_x_32) ;  /* 0x00000070002c8947 */ /* 0x002fea0003800000 */
.L_x_134:
[----:B------:R-:W2:Y:S01]  /*1db0*/  LDS.128 R4, [R4+0x120] ;  /* 0x0001200004047984 */ /* 0x000ea20000000c00 */
[----:B---3--:R-:W-:Y:S01]  /*1dc0*/  ISETP.GE.AND P0, PT, R40, 0x1, PT ;  /* 0x000000012800780c */ /* 0x008fe20003f06270 */
[----:B-1----:R-:W-:Y:S01]  /*1dd0*/  VIADD R2, R2, 0xa0 ;  /* 0x000000a002027836 */ /* 0x002fe20000000000 */
[----:B------:R-:W-:Y:S01]  /*1de0*/  @!PT LDS RZ, [RZ] ;  /* 0x00000000fffff984 */ /* 0x000fe20000000800 */
[----:B------:R-:W-:Y:S01]  /*1df0*/  @!PT LDS RZ, [RZ] ;  /* 0x00000000fffff984 */ /* 0x000fe20000000800 */
[----:B------:R-:W-:Y:S01]  /*1e00*/  @!PT LDS RZ, [RZ] ;  /* 0x00000000fffff984 */ /* 0x000fe20000000800 */
[----:B------:R-:W-:Y:S01]  /*1e10*/  @!PT LDS RZ, [RZ] ;  /* 0x00000000fffff984 */ /* 0x000fe20000000800 */
[----:B------:R1:W-:Y:S06]  /*1e20*/  MEMBAR.ALL.CTA ;  /* 0x0000000000007992 */ /* 0x0003ec0000008000 */
[----:B-1----:R-:W1:Y:S01]  /*1e30*/  FENCE.VIEW.ASYNC.S ;  /* 0x00000000000073c6 */ /* 0x002e620000000000 */
[----:B------:R-:W-:-:S04]  /*1e40*/  PRMT R2, RZ, 0x654, R2 ;  /* 0x00000654ff027816 */ /* 0x000fc80000000002 */
[----:B-1----:R1:W-:Y:S01]  /*1e50*/  SYNCS.ARRIVE.TRANS64.RED.A1T0 RZ, [R2+URZ], RZ ;  /* 0x000000ff02ff79a7 */ /* 0x0023e200081004ff */
[----:B--2---:R-:W-:-:S13]  /*1e60*/  LOP3.LUT P2, RZ, R6, 0x1, RZ, 0xc0, !PT ;  /* 0x0000000106ff7812 */ /* 0x004fda000784c0ff */
[----:B------:R-:W-:Y:S01]  /*1e70*/  @P2 SHF.R.U32.HI R3, RZ, 0x10, R5 ;  /* 0x00000010ff032819 */ /* 0x000fe20000011605 */
[----:B------:R-:W-:Y:S01]  /*1e80*/  VOTEU.ANY UP0, P2 ;  /* 0x0000000000ff7886 */ /* 0x000fe20001000100 */
[----:B------:R-:W-:Y:S02]  /*1e90*/  @P2 MOV R10, R4 ;  /* 0x00000004000a2202 */ /* 0x000fe40000000f00 */
[----:B------:R-:W-:Y:S02]  /*1ea0*/  @P2 R2UR.BROADCAST UR8, R3 ;  /* 0x00000000030822ca */ /* 0x000fe400008e0000 */
[----:B------:R-:W-:-:S11]  /*1eb0*/  @P2 LOP3.LUT R9, R5, 0xffff, RZ, 0xc0, !PT ;  /* 0x0000ffff05092812 */ /* 0x000fd600078ec0ff */
[----:B------:R-:W-:Y:S01]  /*1ec0*/  @UP0 UMOV UR36, UR8 ;  /* 0x0000000800240c82 */ /* 0x000fe20008000000 */
[----:B-1----:R-:W-:Y:S05]  /*1ed0*/  @!P0 BRA `(.L_x_33) ;  /* 0x0000000000b88947 */ /* 0x002fea0003800000 */
[----:B------:R-:W4:Y:S01]  /*1ee0*/  LDC.64 R4, c[0x0][0xb18] ;  /* 0x0002c600ff047b82 */ /* 0x000f220000000a00 */
[----:B------:R-:W-:-:S07]  /*1ef0*/  ISETP.NE.AND P3, PT, R40, 0x1, PT ;  /* 0x000000012800780c */ /* 0x000fce0003f65270 */
[----:B------:R-:W1:Y:S08]  /*1f00*/  LDC.64 R6, c[0x0][0xb10] ;  /* 0x0002c400ff067b82 */ /* 0x000e700000000a00 */
[----:B------:R-:W2:Y:S08]  /*1f10*/  LDC R14, c[0x0][0xb20] ;  /* 0x0002c800ff0e7b82 */ /* 0x000eb00000000800 */
[----:B------:R-:W3:Y:S01]  /*1f20*/  LDC R15, c[0x0][0xb0c] ;  /* 0x0002c300ff0f7b82 */ /* 0x000ee20000000800 */
[----:B----4-:R-:W-:Y:S01]  /*1f30*/  IMAD.HI.U32 R19, R0, R5, RZ ;  /* 0x0000000500137227 */ /* 0x010fe200078e00ff */
[----:B------:R-:W-:-:S03]  /*1f40*/  ISETP.NE.AND P0, PT, R4, 0x1, PT ;  /* 0x000000010400780c */ /* 0x000fc60003f05270 */
[----:B------:R-:W-:-:S03]  /*1f50*/  IMAD.HI.U32 R5, R9, R5, RZ ;  /* 0x0000000509057227 */ /* 0x000fc600078e00ff */
[----:B------:R-:W4:Y:S01]  /*1f60*/  LDC.64 R2, c[0x0][0xb28] ;  /* 0x0002ca00ff027b82 */ /* 0x000f220000000a00 */
[----:B-1----:R-:W-:-:S04]  /*1f70*/  IMAD.HI.U32 R20, R8, R6, RZ ;  /* 0x0000000608147227 */ /* 0x002fc800078e00ff */
[----:B------:R-:W-:Y:S01]  /*1f80*/  IMAD.HI.U32 R21, R10, R6, RZ ;  /* 0x000000060a157227 */ /* 0x000fe200078e00ff */
[----:B------:R-:W-:Y:S02]  /*1f90*/  SHF.R.U32.HI R20, RZ, R7, R20 ;  /* 0x00000007ff147219 */ /* 0x000fe40000011614 */
[-C--:B--2---:R-:W-:Y:S02]  /*1fa0*/  SHF.R.U32.HI R19, RZ, R14.reuse, R19 ;  /* 0x0000000eff137219 */ /* 0x084fe40000011613 */
[----:B------:R-:W-:Y:S02]  /*1fb0*/  SHF.R.U32.HI R5, RZ, R14, R5 ;  /* 0x0000000eff057219 */ /* 0x000fe40000011605 */
[----:B------:R-:W-:Y:S02]  /*1fc0*/  SEL R19, R0, R19, !P0 ;  /* 0x0000001300137207 */ /* 0x000fe40004000000 */
[----:B------:R-:W-:Y:S02]  /*1fd0*/  SHF.R.U32.HI R21, RZ, R7, R21 ;  /* 0x00000007ff157219 */ /* 0x000fe40000011615 */
[----:B---3--:R-:W-:-:S02]  /*1fe0*/  ISETP.NE.AND P1, PT, R15, 0x1, PT ;  /* 0x000000010f00780c */ /* 0x008fc40003f25270 */
[----:B------:R-:W-:Y:S02]  /*1ff0*/  SEL R5, R9, R5, !P0 ;  /* 0x0000000509057207 */ /* 0x000fe40004000000 */
[----:B------:R-:W-:Y:S02]  /*2000*/  SEL R20, R8, R20, !P1 ;  /* 0x0000001408147207 */ /* 0x000fe40004800000 */
[----:B------:R-:W-:Y:S01]  /*2010*/  SEL R21, R10, R21, !P1 ;  /* 0x000000150a157207 */ /* 0x000fe20004800000 */
[----:B----4-:R-:W-:-:S04]  /*2020*/  IMAD.HI.U32 R18, R19, R2, RZ ;  /* 0x0000000213127227 */ /* 0x010fc800078e00ff */
        /* <DEDUP_REMOVED lines=10> */
[----:B------:R-:W-:-:S04]  /*20d0*/  @!P0 IMAD.HI.U32 R7, R21, R2, RZ ;  /* 0x0000000215078227 */ /* 0x000fc800078e00ff */
[----:B------:R-:W-:Y:S01]  /*20e0*/  IMAD.MOV R2, RZ, RZ, -R6 ;  /* 0x000000ffff027224 */ /* 0x000fe200078e0a06 */
[----:B------:R-:W-:Y:S02]  /*20f0*/  @!P0 SHF.R.U32.HI R3, RZ, R3, R7 ;  /* 0x00000003ff038219 */ /* 0x000fe40000011607 */
[----:B------:R-:W-:Y:S01]  /*2100*/  IADD3 R7, PT, PT, -R5, RZ, RZ ;  /* 0x000000ff05077210 */ /* 0x000fe20007ffe1ff */
[----:B------:R-:W-:Y:S01]  /*2110*/  IMAD R2, R40, R2, R5 ;  /* 0x0000000228027224 */ /* 0x000fe200078e0205 */
        /* <DEDUP_REMOVED lines=10> */
.L_x_33:
[----:B------:R-:W1:Y:S02]  /*21c0*/  LDCU UR8, c[0x0][0xb30] ;  /* 0x00016600ff0877ac */ /* 0x000e640008000800 */
[----:B-1----:R-:W-:-:S09]  /*21d0*/  UISETP.NE.AND UP0, UPT, UR8, 0x1, UPT ;  /* 0x000000010800788c */ /* 0x002fd2000bf05270 */
[----:B------:R-:W-:Y:S05]  /*21e0*/  BRA.U UP0, `(.L_x_34) ;  /* 0x0000000100407547 */ /* 0x000fea000b800000 */
[----:B------:R-:W1:Y:S08]  /*21f0*/  LDC.64 R4, c[0x0][0xb10] ;  /* 0x0002c400ff047b82 */ /* 0x000e700000000a00 */
[----:B------:R-:W2:Y:S08]  /*2200*/  LDC.64 R2, c[0x0][0xb18] ;  /* 0x0002c600ff027b82 */ /* 0x000eb00000000a00 */
[----:B------:R-:W3:Y:S08]  /*2210*/  LDC R6, c[0x0][0xb20] ;  /* 0x0002c800ff067b82 */ /* 0x000ef00000000800 */
[----:B------:R-:W4:Y:S01]  /*2220*/  LDC R7, c[0x0][0xb0c] ;  /* 0x0002c300ff077b82 */ /* 0x000f220000000800 */
[----:B-1----:R-:W-:-:S05]  /*2230*/  IMAD.HI.U32 R4, R10, R4, RZ ;  /* 0x000000040a047227 */ /* 0x002fca00078e00ff */
[----:B------:R-:W-:Y:S01]  /*2240*/  SHF.R.U32.HI R4, RZ, R5, R4 ;  /* 0x00000005ff047219 */ /* 0x000fe20000011604 */
[----:B--2---:R-:W-:Y:S01]  /*2250*/  IMAD.HI.U32 R3, R9, R3, RZ ;  /* 0x0000000309037227 */ /* 0x004fe200078e00ff */
[----:B------:R-:W-:-:S04]  /*2260*/  ISETP.NE.AND P0, PT, R2, 0x1, PT ;  /* 0x000000010200780c */ /* 0x000fc80003f05270 */
[----:B---3--:R-:W-:-:S04]  /*2270*/  SHF.R.U32.HI R3, RZ, R6, R3 ;  /* 0x00000006ff037219 */ /* 0x008fc80000011603 */
[----:B------:R-:W-:Y:S02]  /*2280*/  SEL R3, R9, R3, !P0 ;  /* 0x0000000309037207 */ /* 0x000fe40004000000 */
[----:B----4-:R-:W-:-:S04]  /*2290*/  ISETP.NE.AND P1, PT, R7, 0x1, PT ;  /* 0x000000010700780c */ /* 0x010fc80003f25270 */
[----:B------:R-:W-:-:S05]  /*22a0*/  SEL R4, R10, R4, !P1 ;  /* 0x000000040a047207 */ /* 0x000fca0004800000 */
[----:B------:R-:W-:Y:S02]  /*22b0*/  IMAD.IADD R5, R3, 0x1, -R4 ;  /* 0x0000000103057824 */ /* 0x000fe400078e0a04 */
[----:B------:R-:W-:Y:S02]  /*22c0*/  IMAD.IADD R3, R4, 0x1, -R3 ;  /* 0x0000000104037824 */ /* 0x000fe400078e0a03 */
[----:B------:R-:W-:Y:S02]  /*22d0*/  IMAD R10, R5, R7, R10 ;  /* 0x00000007050a7224 */ /* 0x000fe400078e020a */
[----:B------:R-:W-:-:S07]  /*22e0*/  IMAD R9, R3, R2, R9 ;  /* 0x0000000203097224 */ /* 0x000fce00078e0209 */
.L_x_34:
[----:B------:R-:W-:Y:S01]  /*22f0*/  VIADD R16, R16, 0x1 ;  /* 0x0000000110107836 */ /* 0x000fe20000000000 */
[----:B------:R-:W-:Y:S01]  /*2300*/  PLOP3.LUT P1, PT, PT, PT, PT, 0x80, 0x8 ;  /* 0x000000000008781c */ /* 0x000fe20003f2f070 */
[----:B------:R-:W-:Y:S02]  /*2310*/  IMAD.IADD R15, R10, 0x1, R87 ;  /* 0x000000010a0f7824 */ /* 0x000fe400078e0257 */
[----:B------:R-:W-:Y:S01]  /*2320*/  IMAD.IADD R14, R9, 0x1, R86 ;  /* 0x00000001090e7824 */ /* 0x000fe200078e0256 */
[----:B------:R-:W-:-:S04]  /*2330*/  ISETP.NE.AND P0, PT, R16, 0x2, PT ;  /* 0x000000021000780c */ /* 0x000fc80003f05270 */
[----:B------:R-:W-:Y:S02]  /*2340*/  SEL R2, RZ, 0x1, P0 ;  /* 0x00000001ff027807 */ /* 0x000fe40000000000 */
[----:B------:R-:W-:Y:S02]  /*2350*/  SEL R16, R16, RZ, P0 ;  /* 0x000000ff10107207 */ /* 0x000fe40000000000 */
[----:B------:R-:W-:Y:S01]  /*2360*/  LOP3.LUT R13, R13, R2, RZ, 0x3c, !PT ;  /* 0x000000020d0d7212 */ /* 0x000fe200078e3cff */
[----:B------:R-:W-:Y:S06]  /*2370*/  @P2 BRA `(.L_x_35) ;  /* 0xfffffff000702947 */ /* 0x000fec000383ffff */
[----:B------:R-:W-:Y:S01]  /*2380*/  UIADD3 UR4, UPT, UPT, UR4, 0x20, URZ ;  /* 0x0000002004047890 */ /* 0x000fe2000fffe0ff */
[----:B------:R-:W-:-:S03]  /*2390*/  SHF.L.U32 R2, R17, 0x1f, RZ ;  /* 0x0000001f11027819 */ /* 0x000fc600000006ff */
[----:B------:R-:W-:-:S09]  /*23a0*/  ULEA UR5, UR6, UR4, 0x3 ;  /* 0x0000000406057291 */ /* 0x000fd2000f8e18ff */
[----:B------:R-:W1:Y:S02]  /*23b0*/  SYNCS.PHASECHK.TRANS64.TRYWAIT P0, [UR5], R2 ;  /* 0x00000002ff0075a7 */ /* 0x000e640008001105 */
[----:B-1----:R-:W-:Y:S05]  /*23c0*/  @!P0 BRA `(.L_x_36) ;  /* 0x0000006800b88947 */ /* 0x002fea0003800000 */
.L_x_136:
[----:B------:R-:W-:-:S04]  /*23d0*/  UIADD3 UR6, UPT, UPT, UR6, 0x1, URZ ;  /* 0x0000000106067890 */ /* 0x000fc8000fffe0ff */
[----:B------:R-:W-:-:S04]  /*23e0*/  UISETP.NE.AND UP0, UPT, UR6, 0x4, UPT ;  /* 0x000000040600788c */ /* 0x000fc8000bf05270 */
[----:B------:R-:W-:Y:S02]  /*23f0*/  USEL UR7, URZ, 0x1, UP0 ;  /* 0x00000001ff077887 */ /* 0x000fe40008000000 */
[----:B------:R-:W-:-:S04]  /*2400*/  USEL UR6, UR6, URZ, UP0 ;  /* 0x000000ff06067287 */ /* 0x000fc80008000000 */
[----:B------:R-:W-:Y:S01]  /*2410*/  ULEA UR5, UR6, UR4, 0x3 ;  /* 0x0000000406057291 */ /* 0x000fe2000f8e18ff */
[----:B-1----:R-:W-:-:S04]  /*2420*/  LOP3.LUT R2, R17, UR7, RZ, 0x3c, !PT ;  /* 0x0000000711027c12 */ /* 0x002fc8000f8e3cff */
[----:B------:R-:W-:-:S04]  /*2430*/  SHF.L.U32 R3, R2, 0x1f, RZ ;  /* 0x0000001f02037819 */ /* 0x000fc800000006ff */
[----:B------:R-:W1:Y:S02]  /*2440*/  SYNCS.PHASECHK.TRANS64.TRYWAIT P0, [UR5], R3 ;  /* 0x00000003ff0075a7 */ /* 0x000e640008001105 */
[----:B-1----:R-:W-:Y:S05]  /*2450*/  @!P0 BRA `(.L_x_37) ;  /* 0x0000006800ac8947 */ /* 0x002fea0003800000 */
.L_x_138:
[----:B------:R-:W-:-:S04]  /*2460*/  UIADD3 UR6, UPT, UPT, UR6, 0x1, URZ ;  /* 0x0000000106067890 */ /* 0x000fc8000fffe0ff */
[----:B------:R-:W-:-:S04]  /*2470*/  UISETP.NE.AND UP0, UPT, UR6, 0x4, UPT ;  /* 0x000000040600788c */ /* 0x000fc8000bf05270 */
[----:B------:R-:W-:Y:S02]  /*2480*/  USEL UR7, URZ, 0x1, UP0 ;  /* 0x00000001ff077887 */ /* 0x000fe40008000000 */
[----:B------:R-:W-:-:S04]  /*2490*/  USEL UR6, UR6, URZ, UP0 ;  /* 0x000000ff06067287 */ /* 0x000fc80008000000 */
[----:B------:R-:W-:Y:S01]  /*24a0*/  ULEA UR5, UR6, UR4, 0x3 ;  /* 0x0000000406057291 */ /* 0x000fe2000f8e18ff */
[----:B------:R-:W-:-:S04]  /*24b0*/  LOP3.LUT R2, R2, UR7, RZ, 0x3c, !PT ;  /* 0x0000000702027c12 */ /* 0x000fc8000f8e3cff */
[----:B-1----:R-:W-:-:S04]  /*24c0*/  SHF.L.U32 R3, R2, 0x1f, RZ ;  /* 0x0000001f02037819 */ /* 0x002fc800000006ff */
[----:B------:R-:W1:Y:S02]  /*24d0*/  SYNCS.PHASECHK.TRANS64.TRYWAIT P0, [UR5], R3 ;  /* 0x00000003ff0075a7 */ /* 0x000e640008001105 */
[----:B-1----:R-:W-:Y:S05]  /*24e0*/  @!P0 BRA `(.L_x_38) ;  /* 0x0000006800a08947 */ /* 0x002fea0003800000 */
.L_x_140:
[----:B------:R-:W-:-:S04]  /*24f0*/  UIADD3 UR6, UPT, UPT, UR6, 0x1, URZ ;  /* 0x0000000106067890 */ /* 0x000fc8000fffe0ff */
[----:B------:R-:W-:-:S04]  /*2500*/  UISETP.NE.AND UP0, UPT, UR6, 0x4, UPT ;  /* 0x000000040600788c */ /* 0x000fc8000bf05270 */
[----:B------:R-:W-:Y:S02]  /*2510*/  USEL UR5, URZ, 0x1, UP0 ;  /* 0x00000001ff057887 */ /* 0x000fe40008000000 */
[----:B------:R-:W-:-:S04]  /*2520*/  USEL UR6, UR6, URZ, UP0 ;  /* 0x000000ff06067287 */ /* 0x000fc80008000000 */
[----:B------:R-:W-:Y:S01]  /*2530*/  ULEA UR6, UR6, UR4, 0x3 ;  /* 0x0000000406067291 */ /* 0x000fe2000f8e18ff */
[----:B------:R-:W-:-:S04]  /*2540*/  LOP3.LUT R2, R2, UR5, RZ, 0x3c, !PT ;  /* 0x0000000502027c12 */ /* 0x000fc8000f8e3cff */
[----:B------:R-:W-:Y:S01]  /*2550*/  SHF.L.U32 R2, R2, 0x1f, RZ ;  /* 0x0000001f02027819 */ /* 0x000fe200000006ff */
[----:B-1--4-:R-:W-:-:S07]  /*2560*/  IMAD.U32 R0, RZ, RZ, UR6 ;  /* 0x00000006ff007e24 */ /* 0x012fce000f8e00ff */
.L_x_39:
[----:B-1----:R1:W2:Y:S02]  /*2570*/  SYNCS.PHASECHK.TRANS64.TRYWAIT P0, [R0+URZ], R2 ;  /* 0x00000002000075a7 */ /* 0x0022a400080011ff */
[----:B--2---:R-:W-:Y:S05]  /*2580*/  @!P0 NANOSLEEP.SYNCS 0x989680 ;  /* 0x009896800000895d */ /* 0x004fea0003900000 */
[----:B------:R-:W2:Y:S02]  /*2590*/  @!P0 SYNCS.PHASECHK.TRANS64 P0, [R0+URZ], R2 ;  /* 0x00000002000085a7 */ /* 0x000ea400080010ff */
[----:B--2---:R-:W-:Y:S05]  /*25a0*/  @P0 EXIT ;  /* 0x000000000000094d */ /* 0x004fea0003800000 */
[----:B------:R-:W-:Y:S05]  /*25b0*/  BRA `(.L_x_39) ;  /* 0xfffffffc00ec7947 */ /* 0x000fea000383ffff */
.L_x_17:
[----:B------:R-:W-:-:S04]  /*25c0*/  UISETP.NE.AND UP1, UPT, UR37, URZ, UPT ;  /* 0x000000ff2500728c */ /* 0x000fc8000bf25270 */
[----:B------:R-:W-:-:S09]  /*25d0*/  UISETP.NE.OR UP1, UPT, UR8, 0x1, UP1 ;  /* 0x000000010800788c */ /* 0x000fd20008f25670 */
[----:B------:R-:W-:Y:S05]  /*25e0*/  BRA.U UP1, `(.L_x_40) ;  /* 0x0000000501487547 */ /* 0x000fea000b800000 */
[----:B------:R-:W-:Y:S01]  /*25f0*/  ISETP.NE.AND P2, PT, R2, RZ, PT ;  /* 0x000000ff0200720c */ /* 0x000fe20003f45270 */
[----:B------:R-:W-:Y:S01]  /*2600*/  IMAD.MOV.U32 R12, RZ, RZ, 0x1 ;  /* 0x00000001ff0c7424 */ /* 0x000fe200078e00ff */
[----:B------:R-:W-:Y:S02]  /*2610*/  CS2R R10, SRZ ;  /* 0x00000000000a7805 */ /* 0x000fe4000001ff00 */
[----:B------:R-:W-:Y:S01]  /*2620*/  CS2R R8, SRZ ;  /* 0x0000000000087805 */ /* 0x000fe2000001ff00 */
[----:B------:R-:W-:Y:S01]  /*2630*/  UMOV UR4, 0x400 ;  /* 0x0000040000047882 */ /* 0x000fe20000000000 */
[----:B------:R-:W-:Y:S01]  /*2640*/  UMOV UR6, URZ ;  /* 0x000000ff00067c82 */ /* 0x000fe20008000000 */
[----:B------:R-:W-:-:S12]  /*2650*/  ULEA UR37, UR37, UR4, 0x18 ;  /* 0x0000000425257291 */ /* 0x000fd8000f8ec0ff */
.L_x_44:
[----:B------:R-:W-:Y:S02]  /*2660*/  LEA R0, R8, UR37, 0x3 ;  /* 0x0000002508007c11 */ /* 0x000fe4000f8e18ff */
[----:B------:R-:W-:-:S03]  /*2670*/  SHF.L.U32 R4, R9, 0x1f, RZ ;  /* 0x0000001f09047819 */ /* 0x000fc600000006ff */
[----:B------:R-:W-:Y:S01]  /*2680*/  VIADD R5, R0, 0x100 ;  /* 0x0000010000057836 */ /* 0x000fe20000000000 */
[----:B------:R-:W1:Y:S02]  /*2690*/  SYNCS.PHASECHK.TRANS64.TRYWAIT P0, [R0+URZ+0xf0], R4 ;  /* 0x0000f004000075a7 */ /* 0x000e6400080011ff */
[----:B-1----:R-:W-:Y:S05]  /*26a0*/  @!P0 BRA `(.L_x_41) ;  /* 0x0000006800488947 */ /* 0x002fea0003800000 */
.L_x_141:
[----:B------:R-:W-:Y:S01]  /*26b0*/  ULEA UR5, UR6, UR37, 0x3 ;  /* 0x0000002506057291 */ /* 0x000fe2000f8e18ff */
[----:B-1----:R-:W-:Y:S01]  /*26c0*/  PRMT R0, RZ, 0x654, R5 ;  /* 0x00000654ff007816 */ /* 0x002fe20000000005 */
[----:B------:R-:W-:Y:S01]  /*26d0*/  @!P2 IMAD.MOV.U32 R4, RZ, RZ, 0x10 ;  /* 0x00000010ff04a424 */ /* 0x000fe200078e00ff */
[----:B------:R-:W-:Y:S01]  /*26e0*/  SHF.L.U32 R5, R12, 0x1f, RZ ;  /* 0x0000001f0c057819 */ /* 0x000fe200000006ff */
[----:B------:R-:W-:Y:S01]  /*26f0*/  UIADD3 UR4, UPT, UPT, UR5, 0x90, URZ ;  /* 0x0000009005047890 */ /* 0x000fe2000fffe0ff */
[----:B------:R1:W-:Y:S05]  /*2700*/  SYNCS.ARRIVE.TRANS64.RED.A1T0 RZ, [R0+URZ], RZ ;  /* 0x000000ff00ff79a7 */ /* 0x0003ea00081004ff */
[----:B------:R-:W-:Y:S01]  /*2710*/  IMAD.U32 R6, RZ, RZ, UR4 ;  /* 0x00000004ff067e24 */ /* 0x000fe2000f8e00ff */
[----:B------:R-:W2:Y:S04]  /*2720*/  SYNCS.PHASECHK.TRANS64.TRYWAIT P0, [UR5+0xa0], R5 ;  /* 0x0000a005ff0075a7 */ /* 0x000ea80008001105 */
[----:B------:R-:W-:Y:S01]  /*2730*/  PRMT R6, R2, 0x654, R6 ;  /* 0x0000065402067816 */ /* 0x000fe20000000006 */
[----:B-12---:R-:W-:Y:S06]  /*2740*/  @!P0 BRA `(.L_x_42) ;  /* 0x0000006800348947 */ /* 0x006fec0003800000 */
.L_x_143:
[----:B------:R-:W-:Y:S01]  /*2750*/  ULEA UR4, UR6, UR37, 0x4 ;  /* 0x0000002506047291 */ /* 0x000fe2000f8e20ff */
[----:B------:R-:W-:Y:S01]  /*2760*/  SEL R3, R6, R3, !P2 ;  /* 0x0000000306037207 */ /* 0x000fe20005000000 */
[----:B------:R-:W-:Y:S01]  /*2770*/  UIADD3 UR5, UPT, UPT, UR5, 0x90, URZ ;  /* 0x0000009005057890 */ /* 0x000fe2000fffe0ff */
[----:B-1----:R-:W-:Y:S01]  /*2780*/  LEA R0, R11, UR37, 0x3 ;  /* 0x000000250b007c11 */ /* 0x002fe2000f8e18ff */
[----:B------:R-:W-:Y:S01]  /*2790*/  UIADD3 UR4, UPT, UPT, UR4, 0x120, URZ ;  /* 0x0000012004047890 */ /* 0x000fe2000fffe0ff */
[----:B------:R1:W-:Y:S01]  /*27a0*/  @!P2 SYNCS.ARRIVE.TRANS64.RED RZ, [R3+URZ], R4 ;  /* 0x0000000403ffa9a7 */ /* 0x0003e200080004ff */
[----:B------:R-:W-:Y:S01]  /*27b0*/  UIADD3 UR6, UPT, UPT, UR6, 0x1, URZ ;  /* 0x0000000106067890 */ /* 0x000fe2000fffe0ff */
[----:B------:R-:W-:-:S03]  /*27c0*/  VIADD R8, R8, 0x1 ;  /* 0x0000000108087836 */ /* 0x000fc60000000000 */
[----:B------:R-:W-:Y:S02]  /*27d0*/  UISETP.NE.AND UP0, UPT, UR6, 0x2, UPT ;  /* 0x000000020600788c */ /* 0x000fe4000bf05270 */
[----:B------:R-:W-:Y:S01]  /*27e0*/  ISETP.NE.AND P0, PT, R8, 0x2, PT ;  /* 0x000000020800780c */ /* 0x000fe20003f05270 */
[----:B------:R-:W-:Y:S06]  /*27f0*/  UGETNEXTWORKID.BROADCAST [UR4], [UR5] ;  /* 0x00000000040073ca */ /* 0x000fec0008000100 */
[----:B------:R-:W-:Y:S02]  /*2800*/  USEL UR4, URZ, 0x1, UP0 ;  /* 0x00000001ff047887 */ /* 0x000fe40008000000 */
[----:B------:R-:W-:-:S04]  /*2810*/  USEL UR6, UR6, URZ, UP0 ;  /* 0x000000ff06067287 */ /* 0x000fc80008000000 */
[----:B------:R-:W-:Y:S02]  /*2820*/  LOP3.LUT R12, R12, UR4, RZ, 0x3c, !PT ;  /* 0x000000040c0c7c12 */ /* 0x000fe4000f8e3cff */
[----:B-1----:R-:W-:-:S04]  /*2830*/  SHF.L.U32 R4, R10, 0x1f, RZ ;  /* 0x0000001f0a047819 */ /* 0x002fc800000006ff */
[----:B------:R-:W1:Y:S02]  /*2840*/  SYNCS.PHASECHK.TRANS64.TRYWAIT P1, [R0+URZ+0x90], R4 ;  /* 0x00009004000075a7 */ /* 0x000e6400080211ff */
[----:B-1----:R-:W-:Y:S05]  /*2850*/  @!P1 BRA `(.L_x_43) ;  /* 0x0000006800089947 */ /* 0x002fea0003800000 */
.L_x_144:
[C---:B-1----:R-:W-:Y:S01]  /*2860*/  LEA R4, R11.reuse, UR37, 0x4 ;  /* 0x000000250b047c11 */ /* 0x042fe2000f8e20ff */
[----:B------:R-:W-:Y:S01]  /*2870*/  VIADD R0, R0, 0xa0 ;  /* 0x000000a000007836 */ /* 0x000fe20000000000 */
[----:B------:R-:W-:Y:S01]  /*2880*/  SEL R8, R8, RZ, P0 ;  /* 0x000000ff08087207 */ /* 0x000fe20000000000 */
[----:B------:R-:W-:-:S03]  /*2890*/  VIADD R11, R11, 0x1 ;  /* 0x000000010b0b7836 */ /* 0x000fc60000000000 */
[----:B------:R-:W1:Y:S01]  /*28a0*/  LDS.128 R4, [R4+0x120] ;  /* 0x0001200004047984 */ /* 0x000e620000000c00 */
[----:B------:R-:W-:Y:S02]  /*28b0*/  PRMT R0, RZ, 0x654, R0 ;  /* 0x00000654ff007816 */ /* 0x000fe40000000000 */
[C---:B------:R-:W-:Y:S01]  /*28c0*/  ISETP.NE.AND P1, PT, R11.reuse, 0x2, PT ;  /* 0x000000020b00780c */ /* 0x040fe20003f25270 */
[----:B------:R-:W-:Y:S01]  /*28d0*/  @!PT LDS RZ, [RZ] ;  /* 0x00000000fffff984 */ /* 0x000fe20000000800 */
[----:B------:R-:W-:Y:S01]  /*28e0*/  @!PT LDS RZ, [RZ] ;  /* 0x00000000fffff984 */ /* 0x000fe20000000800 */
[----:B------:R-:W-:Y:S01]  /*28f0*/  @!PT LDS RZ, [RZ] ;  /* 0x00000000fffff984 */ /* 0x000fe20000000800 */
[----:B------:R-:W-:Y:S01]  /*2900*/  @!PT LDS RZ, [RZ] ;  /* 0x00000000fffff984 */ /* 0x000fe20000000800 */
[----:B------:R2:W-:Y:S06]  /*2910*/  MEMBAR.ALL.CTA ;  /* 0x0000000000007992 */ /* 0x0005ec0000008000 */
[----:B--2---:R-:W2:Y:S01]  /*2920*/  FENCE.VIEW.ASYNC.S ;  /* 0x00000000000073c6 */ /* 0x004ea20000000000 */
[----:B------:R-:W-:Y:S01]  /*2930*/  SEL R11, R11, RZ, P1 ;  /* 0x000000ff0b0b7207 */ /* 0x000fe20000800000 */
[----:B--2---:R2:W-:Y:S01]  /*2940*/  SYNCS.ARRIVE.TRANS64.RED.A1T0 RZ, [R0+URZ], RZ ;  /* 0x000000ff00ff79a7 */ /* 0x0045e200081004ff */
[----:B-1----:R-:W-:-:S02]  /*2950*/  LOP3.LUT P3, RZ, R6, 0x1, RZ, 0xc0, !PT ;  /* 0x0000000106ff7812 */ /* 0x002fc4000786c0ff */
[----:B------:R-:W-:-:S04]  /*2960*/  SEL R4, RZ, 0x1, P1 ;  /* 0x00000001ff047807 */ /* 0x000fc80000800000 */
[----:B------:R-:W-:Y:S02]  /*2970*/  LOP3.LUT R10, R10, R4, RZ, 0x3c, !PT ;  /* 0x000000040a0a7212 */ /* 0x000fe400078e3cff */
[----:B--2---:R-:W-:-:S04]  /*2980*/  SEL R0, RZ, 0x1, P0 ;  /* 0x00000001ff007807 */ /* 0x004fc80000000000 */
[----:B------:R-:W-:Y:S01]  /*2990*/  LOP3.LUT R9, R9, R0, RZ, 0x3c, !PT ;  /* 0x0000000009097212 */ /* 0x000fe200078e3cff */
[----:B------:R-:W-:Y:S06]  /*29a0*/  @P3 BRA `(.L_x_44) ;  /* 0xfffffffc002c3947 */ /* 0x000fec000383ffff */
[----:B------:R-:W-:Y:S01]  /*29b0*/  ULEA UR5, UR6, UR37, 0x3 ;  /* 0x0000002506057291 */ /* 0x000fe2000f8e18ff */
[----:B------:R-:W-:-:S08]  /*29c0*/  SHF.L.U32 R2, R12, 0x1f, RZ ;  /* 0x0000001f0c027819 */ /* 0x000fd000000006ff */
[----:B------:R-:W1:Y:S02]  /*29d0*/  SYNCS.PHASECHK.TRANS64 P0, [UR5+0xa0], R2 ;  /* 0x0000a002ff0075a7 */ /* 0x000e640008001005 */
[----:B-1----:R-:W-:Y:S05]  /*29e0*/  @P0 BRA `(.L_x_45) ;  /* 0x0000000000080947 */ /* 0x002fea0003800000 */
[----:B------:R-:W1:Y:S02]  /*29f0*/  SYNCS.PHASECHK.TRANS64.TRYWAIT P0, [UR5+0xa0], R2 ;  /* 0x0000a002ff0075a7 */ /* 0x000e640008001105 */
[----:B-1----:R-:W-:Y:S05]  /*2a00*/  @!P0 BRA `(.L_x_46) ;  /* 0x0000006400b08947 */ /* 0x002fea0003800000 */
.L_x_45:
[----:B------:R-:W-:-:S04]  /*2a10*/  UIADD3 UR4, UPT, UPT, UR6, 0x1, URZ ;  /* 0x0000000106047890 */ /* 0x000fc8000fffe0ff */
[----:B------:R-:W-:-:S04]  /*2a20*/  UISETP.NE.AND UP0, UPT, UR4, 0x2, UPT ;  /* 0x000000020400788c */ /* 0x000fc8000bf05270 */
[----:B------:R-:W-:Y:S02]  /*2a30*/  USEL UR7, URZ, 0x1, UP0 ;  /* 0x00000001ff077887 */ /* 0x000fe40008000000 */
[----:B------:R-:W-:-:S04]  /*2a40*/  USEL UR4, UR4, URZ, UP0 ;  /* 0x000000ff04047287 */ /* 0x000fc80008000000 */
[----:B------:R-:W-:Y:S01]  /*2a50*/  ULEA UR4, UR4, UR37, 0x3 ;  /* 0x0000002504047291 */ /* 0x000fe2000f8e18ff */
[----:B-1----:R-:W-:-:S04]  /*2a60*/  LOP3.LUT R2, R12, UR7, RZ, 0x3c, !PT ;  /* 0x000000070c027c12 */ /* 0x002fc8000f8e3cff */
[----:B------:R-:W-:-:S04]  /*2a70*/  SHF.L.U32 R0, R2, 0x1f, RZ ;  /* 0x0000001f02007819 */ /* 0x000fc800000006ff */
[----:B------:R-:W1:Y:S02]  /*2a80*/  SYNCS.PHASECHK.TRANS64 P0, [UR4+0xa0], R0 ;  /* 0x0000a000ff0075a7 */ /* 0x000e640008001004 */
[----:B-1----:R-:W-:Y:S05]  /*2a90*/  @P0 EXIT ;  /* 0x000000000000094d */ /* 0x002fea0003800000 */
[----:B------:R-:W-:Y:S02]  /*2aa0*/  SHF.L.U32 R2, R2, 0x1f, RZ ;  /* 0x0000001f02027819 */ /* 0x000fe400000006ff */
[----:B------:R-:W-:-:S07]  /*2ab0*/  MOV R0, UR4 ;  /* 0x0000000400007c02 */ /* 0x000fce0008000f00 */
.L_x_47:
[----:B-1----:R1:W2:Y:S02]  /*2ac0*/  SYNCS.PHASECHK.TRANS64.TRYWAIT P0, [R0+URZ+0xa0], R2 ;  /* 0x0000a002000075a7 */ /* 0x0022a400080011ff */
[----:B--2---:R-:W-:Y:S05]  /*2ad0*/  @!P0 NANOSLEEP.SYNCS 0x989680 ;  /* 0x009896800000895d */ /* 0x004fea0003900000 */
[----:B------:R-:W2:Y:S02]  /*2ae0*/  @!P0 SYNCS.PHASECHK.TRANS64 P0, [R0+URZ+0xa0], R2 ;  /* 0x0000a002000085a7 */ /* 0x000ea400080010ff */
[----:B--2---:R-:W-:Y:S05]  /*2af0*/  @P0 EXIT ;  /* 0x000000000000094d */ /* 0x004fea0003800000 */
[----:B------:R-:W-:Y:S05]  /*2b00*/  BRA `(.L_x_47) ;  /* 0xfffffffc00ec7947 */ /* 0x000fea000383ffff */
.L_x_40:
[----:B------:R-:W-:-:S09]  /*2b10*/  UISETP.NE.AND UP1, UPT, UR8, URZ, UPT ;  /* 0x000000ff0800728c */ /* 0x000fd2000bf25270 */
[----:B------:R-:W-:Y:S05]  /*2b20*/  BRA.U UP1, `(.L_x_48) ;  /* 0x0000000d01b47547 */ /* 0x000fea000b800000 */
[----:B------:R-:W-:Y:S01]  /*2b30*/  UMOV UR4, 0x40 ;  /* 0x0000004000047882 */ /* 0x000fe20000000000 */
[----:B------:R-:W-:Y:S01]  /*2b40*/  NOP ;  /* 0x0000000000007918 */ /* 0x000fe20000000000 */
[----:B------:R-:W-:Y:S01]  /*2b50*/  ULEA UR4, UR37, UR4, 0x18 ;  /* 0x0000000425047291 */ /* 0x000fe2000f8ec0ff */
[----:B------:R-:W-:Y:S02]  /*2b60*/  UMOV UR5, 0x400 ;  /* 0x0000040000057882 */ /* 0x000fe40000000000 */
[----:B------:R-:W-:-:S06]  /*2b70*/  ULEA UR37, UR37, UR5, 0x18 ;  /* 0x0000000525257291 */ /* 0x000fcc000f8ec0ff */
[----:B------:R-:W1:Y:S02]  /*2b80*/  LDS.U8 R0, [UR4+0x1c] ;  /* 0x00001c04ff007984 */ /* 0x000e640008000000 */
[----:B-1----:R-:W-:-:S13]  /*2b90*/  ISETP.NE.AND P0, PT, R0, RZ, PT ;  /* 0x000000ff0000720c */ /* 0x002fda0003f05270 */
[----:B------:R-:W-:Y:S05]  /*2ba0*/  @P0 BRA `(.L_x_49) ;  /* 0x0000000000580947 */ /* 0x000fea0003800000 */
[----:B------:R-:W-:-:S13]  /*2bb0*/  ELECT P0, URZ, PT ;  /* 0x0000000000ff782f */ /* 0x000fda0003800000 */
[----:B------:R-:W-:Y:S05]  /*2bc0*/  @!P0 BRA `(.L_x_50) ;  /* 0x0000000000608947 */ /* 0x000fea0003800000 */
[----:B------:R-:W-:Y:S01]  /*2bd0*/  UMOV UR5, 0x10 ;  /* 0x0000001000057882 */ /* 0x000fe20000000000 */
[----:B------:R-:W-:Y:S01]  /*2be0*/  HFMA2 R0, -RZ, RZ, 0, 5.9604644775390625e-08 ;  /* 0x00000001ff007431 */ /* 0x000fe200000001ff */
[----:B------:R-:W-:-:S03]  /*2bf0*/  MOV R2, 0xffff ;  /* 0x0000ffff00027802 */ /* 0x000fc60000000f00 */
[----:B------:R-:W-:Y:S04]  /*2c00*/  DEPBAR.LE SB1, 0x36 ;  /* 0x00009d800000791a */ /* 0x000fe80000000000 */
[----:B------:R-:W1:Y:S02]  /*2c10*/  UTCATOMSWS.FIND_AND_SET.ALIGN UP0, UR5, UR5 ;  /* 0x00000005000575e3 */ /* 0x000e640008000800 */
[----:B-1----:R-:W-:Y:S01]  /*2c20*/  MOV R3, UR5 ;  /* 0x0000000500037c02 */ /* 0x002fe20008000f00 */
[----:B------:R-:W-:Y:S06]  /*2c30*/  BRA.U UP0, `(.L_x_51) ;  /* 0x0000000100187547 */ /* 0x000fec000b800000 */
.L_x_52:
[----:B------:R-:W-:Y:S05]  /*2c40*/  NANOSLEEP 0x64 ;  /* 0x000000640000795d */ /* 0x000fea0003800000 */
[----:B------:R-:W-:-:S05]  /*2c50*/  UMOV UR5, 0x10 ;  /* 0x0000001000057882 */ /* 0x000fca0000000000 */
[----:B------:R-:W-:Y:S04]  /*2c60*/  DEPBAR.LE SB1, 0x36 ;  /* 0x00009d800000791a */ /* 0x000fe80000000000 */
[----:B------:R-:W1:Y:S02]  /*2c70*/  UTCATOMSWS.FIND_AND_SET.ALIGN UP0, UR5, UR5 ;  /* 0x00000005000575e3 */ /* 0x000e640008000800 */
[----:B-1----:R-:W-:Y:S01]  /*2c80*/  MOV R3, UR5 ;  /* 0x0000000500037c02 */ /* 0x002fe20008000f00 */
[----:B------:R-:W-:Y:S05]  /*2c90*/  BRA.U !UP0, `(.L_x_52) ;  /* 0xfffffffd08e87547 */ /* 0x000fea000b83ffff */
.L_x_51:
[-C--:B------:R-:W-:Y:S02]  /*2ca0*/  SHF.L.U32 R2, R2, R3.reuse, RZ ;  /* 0x0000000302027219 */ /* 0x080fe400000006ff */
[----:B------:R-:W-:Y:S01]  /*2cb0*/  SHF.L.U32 R0, R0, R3, RZ ;  /* 0x0000000300007219 */ /* 0x000fe200000006ff */
[----:B------:R-:W-:Y:S02]  /*2cc0*/  IMAD.SHL.U32 R3, R3, 0x20, RZ ;  /* 0x0000002003037824 */ /* 0x000fe400078e00ff */
[----:B------:R1:W-:Y:S04]  /*2cd0*/  ATOMS.OR RZ, [UR4+0x14], R2 ;  /* 0x00001402ffff798c */ /* 0x0003e8000b000004 */
[----:B------:R1:W-:Y:S04]  /*2ce0*/  ATOMS.OR RZ, [UR4+0x18], R0 ;  /* 0x00001800ffff798c */ /* 0x0003e8000b000004 */
[----:B------:R1:W-:Y:S01]  /*2cf0*/  STS [UR37+0x140], R3 ;  /* 0x00014003ff007988 */ /* 0x0003e20008000825 */
[----:B------:R-:W-:Y:S05]  /*2d00*/  BRA `(.L_x_50) ;  /* 0x0000000000107947 */ /* 0x000fea0003800000 */
.L_x_49:
[----:B------:R-:W-:Y:S02]  /*2d10*/  MOV R0, 0xffffffff ;  /* 0xffffffff00007802 */ /* 0x000fe40000000f00 */
[----:B------:R-:W-:-:S03]  /*2d20*/  MOV R2, 0x2d50 ;  /* 0x00002d5000027802 */ /* 0x000fc60000000f00 */
[----:B------:R1:W-:Y:S04]  /*2d30*/  STS [UR37+0x140], R0 ;  /* 0x00014000ff007988 */ /* 0x0003e80008000825 */
[----:B-1-3-5:R-:W-:Y:S05]  /*2d40*/  CALL.REL.NOINC `($__internal_1_$__cuda_sm10x_tcgen05_guardrail_trap_phase_invalid_during_alloc) ;  /* 0x0000006800f87944 */ /* 0x02afea0003c00000 */
.L_x_50:
[----:B------:R-:W-:Y:S05]  /*2d50*/  WARPSYNC.ALL ;  /* 0x0000000000007948 */ /* 0x000fea0003800000 */
[----:B------:R-:W2:Y:S01]  /*2d60*/  S2UR UR5, SR_CgaCtaId ;  /* 0x00000000000579c3 */ /* 0x000ea20000008800 */
[----:B------:R-:W-:Y:S01]  /*2d70*/  UMOV UR4, 0x400 ;  /* 0x0000040000047882 */ /* 0x000fe20000000000 */
[----:B------:R-:W-:-:S06]  /*2d80*/  NOP ;  /* 0x0000000000007918 */ /* 0x000fcc0000000000 */
[----:B------:R-:W-:Y:S06]  /*2d90*/  BAR.ARV 0x6, 0xa0 ;  /* 0x0182800000007b1d */ /* 0x000fec0000002000 */
[----:B------:R-:W4:Y:S01]  /*2da0*/  LDCU UR7, c[0x0][0x38c] ;  /* 0x00007180ff0777ac */ /* 0x000f220008000800 */
[----:B------:R-:W-:Y:S01]  /*2db0*/  IMAD.MOV.U32 R11, RZ, RZ, 0x1 ;  /* 0x00000001ff0b7424 */ /* 0x000fe200078e00ff */
[----:B------:R-:W-:Y:S01]  /*2dc0*/  CS2R R8, SRZ ;  /* 0x0000000000087805 */ /* 0x000fe2000001ff00 */
[----:B------:R-:W-:Y:S01]  /*2dd0*/  IMAD.MOV.U32 R10, RZ, RZ, RZ ;  /* 0x000000ffff0a7224 */ /* 0x000fe200078e00ff */
[----:B------:R-:W3:Y:S01]  /*2de0*/  LDCU UR6, c[0x0][0x38c] ;  /* 0x00007180ff0677ac */ /* 0x000ee20008000800 */
[----:B------:R-:W-:Y:S01]  /*2df0*/  UMOV UR15, URZ ;  /* 0x000000ff000f7c82 */ /* 0x000fe20008000000 */
[----:B------:R-:W-:Y:S01]  /*2e00*/  UMOV UR14, URZ ;  /* 0x000000ff000e7c82 */ /* 0x000fe20008000000 */
[----:B--2---:R-:W-:Y:S01]  /*2e10*/  ULEA UR5, UR5, UR4, 0x18 ;  /* 0x0000000405057291 */ /* 0x004fe2000f8ec0ff */
[----:B------:R-:W-:Y:S01]  /*2e20*/  UMOV UR24, 0x0 ;  /* 0x0000000000187882 */ /* 0x000fe20000000000 */
[----:B------:R-:W-:-:S02]  /*2e30*/  UMOV UR25, 0x8210010 ;  /* 0x0821001000197882 */ /* 0x000fc40000000000 */
[----:B------:R-:W-:Y:S02]  /*2e40*/  UIADD3 UR10, UPT, UPT, UR5, 0x8400, URZ ;  /* 0x00008400050a7890 */ /* 0x000fe4000fffe0ff */
[----:B------:R-:W-:Y:S02]  /*2e50*/  UIADD3 UR11, UPT, UPT, UR5, 0x18400, URZ ;  /* 0x00018400050b7890 */ /* 0x000fe4000fffe0ff */
[----:B----4-:R-:W-:Y:S01]  /*2e60*/  UIADD3 UR7, UPT, UPT, UR7, 0x3f, URZ ;  /* 0x0000003f07077890 */ /* 0x010fe2000fffe0ff */
[----:B-1----:R-:W1:Y:S01]  /*2e70*/  LDS R0, [UR5+0x140] ;  /* 0x00014005ff007984 */ /* 0x002e620008000800 */
[----:B------:R-:W-:Y:S02]  /*2e80*/  USHF.R.U32.HI UR10, URZ, 0x4, UR10 ;  /* 0x00000004ff0a7899 */ /* 0x000fe4000801160a */
[----:B------:R-:W-:Y:S02]  /*2e90*/  USHF.R.S32.HI UR4, URZ, 0x1f, UR7 ;  /* 0x0000001fff047899 */ /* 0x000fe40008011407 */
[----:B------:R-:W-:-:S02]  /*2ea0*/  USHF.R.U32.HI UR11, URZ, 0x4, UR11 ;  /* 0x00000004ff0b7899 */ /* 0x000fc4000801160b */
[----:B------:R-:W-:Y:S02]  /*2eb0*/  ULEA.HI UR4, UR4, UR7, URZ, 0x6 ;  /* 0x0000000704047291 */ /* 0x000fe4000f8f30ff */
[----:B------:R-:W-:Y:S02]  /*2ec0*/  ULOP3.LUT UR10, UR10, 0x3fff, URZ, 0xc0, !UPT ;  /* 0x00003fff0a0a7892 */ /* 0x000fe4000f8ec0ff */
[----:B------:R-:W-:Y:S02]  /*2ed0*/  USHF.R.S32.HI UR4, URZ, 0x6, UR4 ;  /* 0x00000006ff047899 */ /* 0x000fe40008011404 */
[----:B------:R-:W-:Y:S02]  /*2ee0*/  ULOP3.LUT UR11, UR11, 0x3fff, URZ, 0xc0, !UPT ;  /* 0x00003fff0b0b7892 */ /* 0x000fe4000f8ec0ff */
[----:B------:R-:W-:Y:S01]  /*2ef0*/  UISETP.LT.AND UP0, UPT, UR4, 0x1, UPT ;  /* 0x000000010400788c */ /* 0x000fe2000bf01270 */
[----:B------:R-:W-:Y:S01]  /*2f00*/  UMOV UR22, 0x0 ;  /* 0x0000000000167882 */ /* 0x000fe20000000000 */
[----:B------:R-:W-:-:S02]  /*2f10*/  UMOV UR23, 0x8210010 ;  /* 0x0821001000177882 */ /* 0x000fc40000000000 */
[----:B------:R-:W-:Y:S02]  /*2f20*/  USEL UR9, UR4, 0x1, !UP0 ;  /* 0x0000000104097887 */ /* 0x000fe4000c000000 */
[----:B------:R-:W-:Y:S02]  /*2f30*/  ULOP3.LUT UR10, UR10, 0x10000, URZ, 0xfc, !UPT ;  /* 0x000100000a0a7892 */ /* 0x000fe4000f8efcff */
[----:B------:R-:W-:Y:S02]  /*2f40*/  ULOP3.LUT UR11, UR11, 0x2000000, URZ, 0xfc, !UPT ;  /* 0x020000000b0b7892 */ /* 0x000fe4000f8efcff */
[----:B------:R-:W-:Y:S02]  /*2f50*/  UIADD3 UR9, UPT, UPT, -UR9, URZ, URZ ;  /* 0x000000ff09097290 */ /* 0x000fe4000fffe1ff */
[----:B---3--:R-:W-:Y:S01]  /*2f60*/  UISETP.GE.AND UP3, UPT, UR6, 0x1, UPT ;  /* 0x000000010600788c */ /* 0x008fe2000bf66270 */
[----:B------:R-:W-:Y:S01]  /*2f70*/  UMOV UR20, 0x0 ;  /* 0x0000000000147882 */ /* 0x000fe20000000000 */
[----:B------:R-:W-:Y:S01]  /*2f80*/  UMOV UR21, 0x8210010 ;  /* 0x0821001000157882 */ /* 0x000fe20000000000 */
[----:B------:R-:W-:Y:S01]  /*2f90*/  UMOV UR18, 0x0 ;  /* 0x0000000000127882 */ /* 0x000fe20000000000 */
[----:B------:R-:W-:Y:S01]  /*2fa0*/  UMOV UR19, 0x8210010 ;  /* 0x0821001000137882 */ /* 0x000fe20000000000 */
[----:B-1----:R-:W-:-:S15]  /*2fb0*/  R2UR UR16, R0 ;  /* 0x00000000001072ca */ /* 0x002fde00000e0000 */
.L_x_59:
[----:B------:R-:W-:Y:S02]  /*2fc0*/  LEA R0, R10, UR5, 0x3 ;  /* 0x000000050a007c11 */ /* 0x000fe4000f8e18ff */
[----:B------:R-:W-:Y:S02]  /*2fd0*/  SHF.L.U32 R2, R9, 0x1f, RZ ;  /* 0x0000001f09027819 */ /* 0x000fe400000006ff */
[----:B------:R-:W-:Y:S01]  /*2fe0*/  PLOP3.LUT P0, PT, PT, PT, UP3, 0x80, 0x8 ;  /* 0x000000000008781c */ /* 0x000fe20003f0f038 */
[----:B------:R-:W-:Y:S01]  /*2ff0*/  VIADD R3, R0, 0xa0 ;  /* 0x000000a000037836 */ /* 0x000fe20000000000 */
[----:B-1----:R-:W1:Y:S02]  /*3000*/  SYNCS.PHASECHK.TRANS64.TRYWAIT P1, [R0+URZ+0x90], R2 ;  /* 0x00009002000075a7 */ /* 0x002e6400080211ff */
[----:B-1-3--:R-:W-:Y:S09]  /*3010*/  @!P1 BRA `(.L_x_53) ;  /* 0x0000006000449947 */ /* 0x00aff20003800000 */
.L_x_146:
[----:B------:R-:W-:Y:S01]  /*3020*/  LEA R4, R10, UR5, 0x4 ;  /* 0x000000050a047c11 */ /* 0x000fe2000f8e20ff */
[----:B------:R-:W-:Y:S01]  /*3030*/  @UP3 ULEA UR6, UR14, UR5, 0x3 ;  /* 0x000000050e063291 */ /* 0x000fe2000f8e18ff */
[----:B------:R-:W-:Y:S01]  /*3040*/  PLOP3.LUT P2, PT, PT, PT, PT, 0x80, 0x8 ;  /* 0x000000000008781c */ /* 0x000fe20003f4f070 */
[----:B------:R-:W-:Y:S01]  /*3050*/  ULEA UR7, UR15, UR5, 0x3 ;  /* 0x000000050f077291 */ /* 0x000fe2000f8e18ff */
[----:B------:R-:W-:Y:S01]  /*3060*/  PRMT R3, RZ, 0x654, R3 ;  /* 0x00000654ff037816 */ /* 0x000fe20000000003 */
[----:B------:R-:W-:Y:S01]  /*3070*/  ULEA UR8, UR15, UR16, 0x7 ;  /* 0x000000100f087291 */ /* 0x000fe2000f8e38ff */
[----:B------:R-:W2:Y:S01]  /*3080*/  LDS.128 R4, [R4+0x120] ;  /* 0x0001200004047984 */ /* 0x000ea20000000c00 */
[----:B-1----:R-:W-:Y:S02]  /*3090*/  @P0 SHF.L.U32 R2, R8, 0x1f, RZ ;  /* 0x0000001f08020819 */ /* 0x002fe400000006ff */
[----:B------:R-:W-:Y:S01]  /*30a0*/  SHF.L.U32 R0, R11, 0x1f, RZ ;  /* 0x0000001f0b007819 */ /* 0x000fe200000006ff */
[----:B------:R-:W-:Y:S01]  /*30b0*/  @!PT LDS RZ, [RZ] ;  /* 0x00000000fffff984 */ /* 0x000fe20000000800 */
[----:B------:R-:W-:Y:S01]  /*30c0*/  @!PT LDS RZ, [RZ] ;  /* 0x00000000fffff984 */ /* 0x000fe20000000800 */
[----:B------:R-:W-:Y:S01]  /*30d0*/  @!PT LDS RZ, [RZ] ;  /* 0x00000000fffff984 */ /* 0x000fe20000000800 */
[----:B------:R-:W-:Y:S01]  /*30e0*/  @!PT LDS RZ, [RZ] ;  /* 0x00000000fffff984 */ /* 0x000fe20000000800 */
[----:B------:R1:W-:Y:S06]  /*30f0*/  MEMBAR.ALL.CTA ;  /* 0x0000000000007992 */ /* 0x0003ec0000008000 */
[----:B-1----:R-:W1:Y:S02]  /*3100*/  FENCE.VIEW.ASYNC.S ;  /* 0x00000000000073c6 */ /* 0x002e640000000000 */
[----:B-1----:R1:W-:Y:S01]  /*3110*/  SYNCS.ARRIVE.TRANS64.RED.A1T0 RZ, [R3+URZ], RZ ;  /* 0x000000ff03ff79a7 */ /* 0x0023e200081004ff */
[----:B------:R1:W3:Y:S01]  /*3120*/  @P0 SYNCS.PHASECHK.TRANS64.TRYWAIT P2, [UR6], R2 ;  /* 0x00000002ff0005a7 */ /* 0x0002e20008041106 */
[----:B--2---:R-:W-:Y:S01]  /*3130*/  LOP3.LUT P1, RZ, R6, 0x1, RZ, 0xc0, !PT ;  /* 0x0000000106ff7812 */ /* 0x004fe2000782c0ff */
[----:B------:R-:W2:Y:S02]  /*3140*/  SYNCS.PHASECHK.TRANS64.TRYWAIT P0, [UR7+0xd0], R0 ;  /* 0x0000d000ff0075a7 */ /* 0x000ea40008001107 */
[----:B-123--:R-:W-:Y:S10]  /*3150*/  @!P0 BRA `(.L_x_54) ;  /* 0x0000006000088947 */ /* 0x00eff40003800000 */
.L_x_148:
[----:B------:R-:W-:Y:S01]  /*3160*/  IADD3 R10, PT, PT, R10, 0x1, RZ ;  /* 0x000000010a0a7810 */ /* 0x000fe20007ffe0ff */
[----:B------:R-:W-:Y:S06]  /*3170*/  BRA.U !UP3, `(.L_x_55) ;  /* 0x000000010bc07547 */ /* 0x000fec000b800000 */
[----:B------:R-:W-:Y:S01]  /*3180*/  UPLOP3.LUT UP4, UPT, UPT, UPT, UPT, 0x40, 0x4 ;  /* 0x000000000004789c */ /* 0x000fe20003f8e870 */
[----:B------:R-:W-:Y:S01]  /*3190*/  UMOV UR13, UR9 ;  /* 0x00000009000d7c82 */ /* 0x000fe20008000000 */
[----:B------:R-:W-:Y:S01]  /*31a0*/  UMOV UR12, UR4 ;  /* 0x00000004000c7c82 */ /* 0x000fe20008000000 */
[----:B------:R-:W-:-:S08]  /*31b0*/  UMOV UR17, UR14 ;  /* 0x0000000e00117c82 */ /* 0x000fd00008000000 */
.L_x_58:
[----:B------:R-:W-:Y:S02]  /*31c0*/  UIADD3 UR13, UPT, UPT, UR13, 0x1, URZ ;  /* 0x000000010d0d7890 */ /* 0x000fe4000fffe0ff */
[----:B--2---:R-:W-:Y:S02]  /*31d0*/  ULEA UR6, UR17, UR5, 0x3 ;  /* 0x0000000511067291 */ /* 0x004fe4000f8e18ff */
[----:B------:R-:W-:Y:S01]  /*31e0*/  UISETP.NE.AND UP0, UPT, UR13, URZ, UPT ;  /* 0x000000ff0d00728c */ /* 0x000fe2000bf05270 */
[----:B---3--:R-:W-:Y:S10]  /*31f0*/  @P2 BRA `(.L_x_56) ;  /* 0x00000000000c2947 */ /* 0x008ff40003800000 */
[----:B-1----:R-:W-:Y:S04]  /*3200*/  SHF.L.U32 R2, R8, 0x1f, RZ ;  /* 0x0000001f08027819 */ /* 0x002fe800000006ff */
[----:B------:R-:W1:Y:S02]  /*3210*/  SYNCS.PHASECHK.TRANS64.TRYWAIT P0, [UR6], R2 ;  /* 0x00000002ff0075a7 */ /* 0x000e640008001106 */
[----:B-1----:R-:W-:Y:S05]  /*3220*/  @!P0 BRA `(.L_x_57) ;  /* 0x0000005c00ec8947 */ /* 0x002fea0003800000 */
.L_x_56:
[----:B------:R-:W-:Y:S01]  /*3230*/  UISETP.NE.AND UP1, UPT, UR12, 0x1, UPT ;  /* 0x000000010c00788c */ /* 0x000fe2000bf25270 */
[----:B------:R-:W-:Y:S01]  /*3240*/  PLOP3.LUT P2, PT, PT, PT, PT, 0x80, 0x8 ;  /* 0x000000000008781c */ /* 0x000fe20003f4f070 */
[----:B------:R-:W-:Y:S02]  /*3250*/  UIADD3 UR14, UPT, UPT, UR17, 0x1, URZ ;  /* 0x00000001110e7890 */ /* 0x000fe4000fffe0ff */
[----:B------:R-:W-:Y:S02]  /*3260*/  ULEA UR28, UR17, UR11, 0xa ;  /* 0x0000000b111c7291 */ /* 0x000fe4000f8e50ff */
[----:B------:R-:W-:Y:S01]  /*3270*/  UISETP.NE.AND UP2, UPT, UR14, 0x4, UPT ;  /* 0x000000040e00788c */ /* 0x000fe2000bf45270 */
[----:B------:R-:W-:Y:S01]  /*3280*/  PLOP3.LUT P0, PT, PT, PT, UP1, 0x80, 0x8 ;  /* 0x000000000008781c */ /* 0x000fe20003f0f018 */
[----:B------:R-:W-:Y:S02]  /*3290*/  UIADD3 UR40, UPT, UPT, UR28, 0x80, URZ ;  /* 0x000000801c287890 */ /* 0x000fe4000fffe0ff */
[----:B------:R-:W-:Y:S02]  /*32a0*/  USEL UR27, URZ, 0x1, UP2 ;  /* 0x00000001ff1b7887 */ /* 0x000fe40009000000 */
[----:B------:R-:W-:Y:S02]  /*32b0*/  USEL UR14, UR14, URZ, UP2 ;  /* 0x000000ff0e0e7287 */ /* 0x000fe40009000000 */
[----:B------:R-:W-:Y:S02]  /*32c0*/  UIADD3 UR36, UPT, UPT, UR28, 0x100, URZ ;  /* 0x000001001c247890 */ /* 0x000fe4000fffe0ff */
[----:B------:R-:W-:Y:S01]  /*32d0*/  @UP1 ULEA UR26, UR14, UR5, 0x3 ;  /* 0x000000050e1a1291 */ /* 0x000fe2000f8e18ff */
[----:B------:R-:W-:Y:S01]  /*32e0*/  LOP3.LUT R8, R8, UR27, RZ, 0x3c, !PT ;  /* 0x0000001b08087c12 */ /* 0x000fe2000f8e3cff */
[----:B------:R-:W-:Y:S02]  /*32f0*/  UIADD3 UR32, UPT, UPT, UR28, 0x180, URZ ;  /* 0x000001801c207890 */ /* 0x000fe4000fffe0ff */
[----:B------:R-:W-:Y:S01]  /*3300*/  UIADD3 UR6, UPT, UPT, UR6, 0x20, URZ ;  /* 0x0000002006067890 */ /* 0x000fe2000fffe0ff */
[----:B-1----:R-:W-:Y:S01]  /*3310*/  @P0 SHF.L.U32 R0, R8, 0x1f, RZ ;  /* 0x0000001f08000819 */ /* 0x002fe200000006ff */
[----:B------:R-:W-:Y:S01]  /*3320*/  UIADD3 UR12, UPT, UPT, UR12, -0x1, URZ ;  /* 0xffffffff0c0c7890 */ /* 0x000fe2000fffe0ff */
[----:B------:R-:W-:Y:S02]  /*3330*/  UMOV UR29, 0x40004040 ;  /* 0x40004040001d7882 */ /* 0x000fe40000000000 */
[----:B------:R2:W3:Y:S01]  /*3340*/  @P0 SYNCS.PHASECHK.TRANS64.TRYWAIT P2, [UR26], R0 ;  /* 0x00000000ff0005a7 */ /* 0x0004e2000804111a */
[----:B------:R-:W-:Y:S01]  /*3350*/  ULEA UR26, UR17, UR10, 0xa ;  /* 0x0000000a111a7291 */ /* 0x000fe2000f8e50ff */
[----:B------:R-:W-:Y:S01]  /*3360*/  UMOV UR27, 0x40004040 ;  /* 0x40004040001b7882 */ /* 0x000fe20000000000 */
[----:B------:R-:W-:Y:S02]  /*3370*/  UMOV UR41, 0x40004040 ;  /* 0x4000404000297882 */ /* 0x000fe40000000000 */
[----:B------:R-:W-:Y:S02]  /*3380*/  UIADD3 UR38, UPT, UPT, UR26, 0x2, URZ ;  /* 0x000000021a267890 */ /* 0x000fe4000fffe0ff */
[----:B------:R-:W-:Y:S02]  /*3390*/  UIADD3 UR34, UPT, UPT, UR26, 0x4, URZ ;  /* 0x000000041a227890 */ /* 0x000fe4000fffe0ff */
[----:B------:R-:W-:Y:S01]  /*33a0*/  UIADD3 UR30, UPT, UPT, UR26, 0x6, URZ ;  /* 0x000000061a1e7890 */ /* 0x000fe2000fffe0ff */
[----:B------:R2:W-:Y:S01]  /*33b0*/  UTCHMMA gdesc[UR26], gdesc[UR28], tmem[UR8], tmem[UR24], idesc[UR25], UP4 ;  /* 0x00ff181c1a0075ea */ /* 0x0005e2000a000008 */
[----:B------:R-:W-:Y:S01]  /*33c0*/  UPLOP3.LUT UP4, UPT, UPT, UPT, UPT, 0x80, 0x8 ;  /* 0x000000000008789c */ /* 0x000fe20003f8f070 */
[----:B------:R-:W-:Y:S01]  /*33d0*/  UMOV UR39, 0x40004040 ;  /* 0x4000404000277882 */ /* 0x000fe20000000000 */
[----:B------:R-:W-:Y:S01]  /*33e0*/  UMOV UR37, 0x40004040 ;  /* 0x4000404000257882 */ /* 0x000fe20000000000 */
[----:B------:R2:W-:Y:S01]  /*33f0*/  UTCHMMA gdesc[UR38], gdesc[UR40], tmem[UR8], tmem[UR22], idesc[UR23], UPT ;  /* 0x00ff1628260075ea */ /* 0x0005e2000b800008 */
[----:B------:R-:W-:Y:S01]  /*3400*/  UMOV UR35, 0x40004040 ;  /* 0x4000404000237882 */ /* 0x000fe20000000000 */
[----:B------:R-:W-:Y:S01]  /*3410*/  UMOV UR33, 0x40004040 ;  /* 0x4000404000217882 */ /* 0x000fe20000000000 */
[----:B------:R-:W-:Y:S01]  /*3420*/  UMOV UR31, 0x40004040 ;  /* 0x40004040001f7882 */ /* 0x000fe20000000000 */
[----:B------:R2:W-:Y:S01]  /*3430*/  UTCHMMA gdesc[UR34], gdesc[UR36], tmem[UR8], tmem[UR20], idesc[UR21], UPT ;  /* 0x00ff1424220075ea */ /* 0x0005e2000b800008 */
[----:B------:R2:W-:Y:S01]  /*3440*/  UTCHMMA gdesc[UR30], gdesc[UR32], tmem[UR8], tmem[UR18], idesc[UR19], UPT ;  /* 0x00ff12201e0075ea */ /* 0x0005e2000b800008 */
[----:B------:R2:W-:Y:S01]  /*3450*/  UTCBAR [UR6], URZ ;  /* 0x000000ff060073e9 */ /* 0x0005e200080000ff */
[----:B------:R-:W-:Y:S01]  /*3460*/  UMOV UR17, UR14 ;  /* 0x0000000e00117c82 */ /* 0x000fe20008000000 */
[----:B------:R-:W-:Y:S05]  /*3470*/  BRA.U UP0, `(.L_x_58) ;  /* 0xfffffffd00507547 */ /* 0x000fea000b83ffff */
.L_x_55:
[----:B------:R-:W-:Y:S01]  /*3480*/  UIADD3 UR15, UPT, UPT, UR15, 0x1, URZ ;  /* 0x000000010f0f7890 */ /* 0x000fe2000fffe0ff */
[C---:B------:R-:W-:Y:S01]  /*3490*/  ISETP.NE.AND P0, PT, R10.reuse, 0x2, PT ;  /* 0x000000020a00780c */ /* 0x040fe20003f05270 */
[----:B------:R-:W-:Y:S02]  /*34a0*/  UIADD3 UR7, UPT, UPT, UR7, 0xb0, URZ ;  /* 0x000000b007077890 */ /* 0x000fe4000fffe0ff */
[----:B------:R-:W-:Y:S01]  /*34b0*/  UISETP.NE.AND UP0, UPT, UR15, 0x4, UPT ;  /* 0x000000040f00788c */ /* 0x000fe2000bf05270 */
[----:B-12---:R-:W-:Y:S02]  /*34c0*/  SEL R0, RZ, 0x1, P0 ;  /* 0x00000001ff007807 */ /* 0x006fe40000000000 */
[----:B------:R-:W-:Y:S01]  /*34d0*/  SEL R10, R10, RZ, P0 ;  /* 0x000000ff0a0a7207 */ /* 0x000fe20000000000 */
[----:B------:R-:W-:Y:S01]  /*34e0*/  USEL UR6, URZ, 0x1, UP0 ;  /* 0x00000001ff067887 */ /* 0x000fe20008000000 */
[----:B------:R-:W-:Y:S01]  /*34f0*/  LOP3.LUT R9, R9, R0, RZ, 0x3c, !PT ;  /* 0x0000000009097212 */ /* 0x000fe200078e3cff */
[----:B------:R-:W-:Y:S01]  /*3500*/  USEL UR15, UR15, URZ, UP0 ;  /* 0x000000ff0f0f7287 */ /* 0x000fe20008000000 */
[----:B------:R1:W-:Y:S03]  /*3510*/  UTCBAR [UR7], URZ ;  /* 0x000000ff070073e9 */ /* 0x0003e600080000ff */
[----:B------:R-:W-:Y:S01]  /*3520*/  LOP3.LUT R11, R11, UR6, RZ, 0x3c, !PT ;  /* 0x000000060b0b7c12 */ /* 0x000fe2000f8e3cff */
[----:B------:R-:W-:Y:S07]  /*3530*/  @P1 BRA `(.L_x_59) ;  /* 0xfffffff800a01947 */ /* 0x000fee000383ffff */
[----:B------:R-:W2:Y:S01]  /*3540*/  S2UR UR4, SR_CgaCtaId ;  /* 0x00000000000479c3 */ /* 0x000ea20000008800 */
[----:B------:R-:W-:Y:S01]  /*3550*/  ELECT P0, URZ, PT ;  /* 0x0000000000ff782f */ /* 0x000fe20003800000 */
[----:B------:R-:W-:Y:S01]  /*3560*/  IMAD.MOV.U32 R0, RZ, RZ, 0x1 ;  /* 0x00000001ff007424 */ /* 0x000fe200078e00ff */
[----:B------:R-:W-:Y:S01]  /*3570*/  UIADD3 UR5, UPT, UPT, UR5, 0xd0, URZ ;  /* 0x000000d005057890 */ /* 0x000fe2000fffe0ff */
[----:B------:R-:W-:Y:S01]  /*3580*/  SHF.L.U32 R2, R11, 0x1f, RZ ;  /* 0x0000001f0b027819 */ /* 0x000fe200000006ff */
[----:B------:R-:W-:-:S03]  /*3590*/  UMOV UR6, 0x40 ;  /* 0x0000004000067882 */ /* 0x000fc60000000000 */
[----:B------:R-:W-:Y:S01]  /*35a0*/  UVIRTCOUNT.DEALLOC.SMPOOL 0x80 ;  /* 0x000000800000784c */ /* 0x000fe20000000000 */
[----:B--2---:R-:W-:Y:S02]  /*35b0*/  ULEA UR4, UR4, UR6, 0x18 ;  /* 0x0000000604047291 */ /* 0x004fe4000f8ec0ff */
[----:B------:R-:W-:-:S07]  /*35c0*/  ULEA UR6, UR15, UR5, 0x3 ;  /* 0x000000050f067291 */ /* 0x000fce000f8e18ff */
[----:B------:R2:W-:Y:S02]  /*35d0*/  @P0 STS.U8 [UR4+0x1c], R0 ;  /* 0x00001c00ff000988 */ /* 0x0005e40008000004 */
[----:B------:R-:W4:Y:S02]  /*35e0*/  SYNCS.PHASECHK.TRANS64.TRYWAIT P0, [UR6], R2 ;  /* 0x00000002ff0075a7 */ /* 0x000f240008001106 */
[----:B--2-4-:R-:W-:Y:S05]  /*35f0*/  @!P0 BRA `(.L_x_60) ;  /* 0x0000005c00108947 */ /* 0x014fea0003800000 */
.L_x_151:
[----:B-1----:R-:W-:-:S04]  /*3600*/  UIADD3 UR7, UPT, UPT, UR15, 0x1, URZ ;  /* 0x000000010f077890 */ /* 0x002fc8000fffe0ff */
[----:B------:R-:W-:-:S04]  /*3610*/  UISETP.NE.AND UP0, UPT, UR7, 0x4, UPT ;  /* 0x000000040700788c */ /* 0x000fc8000bf05270 */
[----:B------:R-:W-:Y:S02]  /*3620*/  USEL UR8, URZ, 0x1, UP0 ;  /* 0x00000001ff087887 */ /* 0x000fe40008000000 */
[----:B------:R-:W-:-:S04]  /*3630*/  USEL UR7, UR7, URZ, UP0 ;  /* 0x000000ff07077287 */ /* 0x000fc80008000000 */
[----:B------:R-:W-:Y:S01]  /*3640*/  ULEA UR6, UR7, UR5, 0x3 ;  /* 0x0000000507067291 */ /* 0x000fe2000f8e18ff */
[----:B--2---:R-:W-:-:S04]  /*3650*/  LOP3.LUT R2, R11, UR8, RZ, 0x3c, !PT ;  /* 0x000000080b027c12 */ /* 0x004fc8000f8e3cff */
[----:B------:R-:W-:-:S04]  /*3660*/  SHF.L.U32 R3, R2, 0x1f, RZ ;  /* 0x0000001f02037819 */ /* 0x000fc800000006ff */
[----:B------:R-:W1:Y:S02]  /*3670*/  SYNCS.PHASECHK.TRANS64.TRYWAIT P0, [UR6], R3 ;  /* 0x00000003ff0075a7 */ /* 0x000e640008001106 */
[----:B-1----:R-:W-:Y:S05]  /*3680*/  @!P0 BRA `(.L_x_61) ;  /* 0x0000005c00048947 */ /* 0x002fea0003800000 */
.L_x_153:
        /* <DEDUP_REMOVED lines=9> */
.L_x_155:
[----:B------:R-:W-:-:S04]  /*3720*/  UIADD3 UR7, UPT, UPT, UR7, 0x1, URZ ;  /* 0x0000000107077890 */ /* 0x000fc8000fffe0ff */
[----:B------:R-:W-:-:S04]  /*3730*/  UISETP.NE.AND UP0, UPT, UR7, 0x4, UPT ;  /* 0x000000040700788c */ /* 0x000fc8000bf05270 */
[----:B------:R-:W-:Y:S02]  /*3740*/  USEL UR6, URZ, 0x1, UP0 ;  /* 0x00000001ff067887 */ /* 0x000fe40008000000 */
[----:B------:R-:W-:-:S04]  /*3750*/  USEL UR7, UR7, URZ, UP0 ;  /* 0x000000ff07077287 */ /* 0x000fc80008000000 */
[----:B------:R-:W-:Y:S01]  /*3760*/  ULEA UR7, UR7, UR5, 0x3 ;  /* 0x0000000507077291 */ /* 0x000fe2000f8e18ff */
[----:B------:R-:W-:-:S04]  /*3770*/  LOP3.LUT R2, R2, UR6, RZ, 0x3c, !PT ;  /* 0x0000000602027c12 */ /* 0x000fc8000f8e3cff */
[----:B------:R-:W-:-:S04]  /*3780*/  SHF.L.U32 R2, R2, 0x1f, RZ ;  /* 0x0000001f02027819 */ /* 0x000fc800000006ff */
[----:B------:R-:W2:Y:S02]  /*3790*/  SYNCS.PHASECHK.TRANS64.TRYWAIT P0, [UR7], R2 ;  /* 0x00000002ff0075a7 */ /* 0x000ea40008001107 */
[----:B--2---:R-:W-:Y:S05]  /*37a0*/  @!P0 BRA `(.L_x_63) ;  /* 0x0000005800ec8947 */ /* 0x004fea0003800000 */
.L_x_157:
[----:B------:R-:W-:Y:S01]  /*37b0*/  NOP ;  /* 0x0000000000007918 */ /* 0x000fe20000000000 */
[----:B-1----:R-:W1:Y:S01]  /*37c0*/  LDS R0, [UR4+0x14] ;  /* 0x00001404ff007984 */ /* 0x002e620008000800 */
[----:B------:R-:W-:Y:S01]  /*37d0*/  ULOP3.LUT UR6, UR16, 0xffff, URZ, 0xc0, !UPT ;  /* 0x0000ffff10067892 */ /* 0x000fe2000f8ec0ff */
[----:B------:R-:W-:Y:S01]  /*37e0*/  UMOV UR8, 0xffff ;  /* 0x0000ffff00087882 */ /* 0x000fe20000000000 */
[----:B------:R-:W-:Y:S02]  /*37f0*/  UMOV UR5, 0x1 ;  /* 0x0000000100057882 */ /* 0x000fe40000000000 */
[----:B------:R-:W-:-:S04]  /*3800*/  USHF.R.U32.HI UR6, URZ, 0x5, UR6 ;  /* 0x00000005ff067899 */ /* 0x000fc80008011606 */
[----:B------:R-:W-:Y:S02]  /*3810*/  USHF.L.U32 UR8, UR8, UR6, URZ ;  /* 0x0000000608087299 */ /* 0x000fe400080006ff */
[----:B------:R-:W-:-:S04]  /*3820*/  USHF.L.U32 UR5, UR5, UR6, URZ ;  /* 0x0000000605057299 */ /* 0x000fc800080006ff */
[----:B-1----:R-:W-:-:S04]  /*3830*/  LOP3.LUT R0, R0, UR8, RZ, 0xc0, !PT ;  /* 0x0000000800007c12 */ /* 0x002fc8000f8ec0ff */
[----:B------:R-:W-:-:S13]  /*3840*/  ISETP.NE.AND P0, PT, R0, UR8, PT ;  /* 0x0000000800007c0c */ /* 0x000fda000bf05270 */
[----:B------:R-:W-:Y:S05]  /*3850*/  @P0 BRA `(.L_x_64) ;  /* 0x0000000000580947 */ /* 0x000fea0003800000 */
[----:B------:R-:W1:Y:S02]  /*3860*/  LDS R0, [UR4+0x18] ;  /* 0x00001804ff007984 */ /* 0x000e640008000800 */
[----:B-1----:R-:W-:-:S04]  /*3870*/  LOP3.LUT R0, R0, UR5, RZ, 0xc0, !PT ;  /* 0x0000000500007c12 */ /* 0x002fc8000f8ec0ff */
[----:B------:R-:W-:-:S13]  /*3880*/  ISETP.NE.AND P0, PT, R0, UR5, PT ;  /* 0x0000000500007c0c */ /* 0x000fda000bf05270 */
[----:B------:R-:W-:Y:S05]  /*3890*/  @P0 BRA `(.L_x_65) ;  /* 0x00000000003c0947 */ /* 0x000fea0003800000 */
[----:B------:R-:W1:Y:S01]  /*38a0*/  S2R R2, SR_LANEID ;  /* 0x0000000000027919 */ /* 0x000e620000000000 */
[----:B------:R-:W-:Y:S01]  /*38b0*/  ULOP3.LUT UR8, URZ, UR8, URZ, 0x33, !UPT ;  /* 0x00000008ff087292 */ /* 0x000fe2000f8e33ff */
[----:B------:R-:W-:Y:S02]  /*38c0*/  VOTEU.ANY UR7, UPT, PT ;  /* 0x0000000000077886 */ /* 0x000fe400038e0100 */
[----:B------:R-:W-:-:S03]  /*38d0*/  UFLO.U32 UR7, UR7 ;  /* 0x00000007000772bd */ /* 0x000fc600080e0000 */
[----:B------:R-:W-:-:S04]  /*38e0*/  IMAD.U32 R0, RZ, RZ, UR8 ;  /* 0x00000008ff007e24 */ /* 0x000fc8000f8e00ff */
[----:B------:R2:W4:Y:S02]  /*38f0*/  REDUX UR6, R0 ;  /* 0x00000000000673c4 */ /* 0x0005240000000000 */
[----:B------:R1:W-:Y:S02]  /*3900*/  UTCATOMSWS.AND URZ, UR8 ;  /* 0x0000000800ff79e3 */ /* 0x0003e40008000000 */
[----:B-1----:R-:W-:Y:S02]  /*3910*/  ISETP.EQ.U32.AND P0, PT, R2, UR7, PT ;  /* 0x0000000702007c0c */ /* 0x002fe4000bf02070 */
[----:B--2---:R-:W-:Y:S02]  /*3920*/  LOP3.LUT R0, RZ, UR5, RZ, 0x33, !PT ;  /* 0x00000005ff007c12 */ /* 0x004fe4000f8e33ff */
[----:B----4-:R-:W-:Y:S02]  /*3930*/  MOV R2, UR6 ;  /* 0x0000000600027c02 */ /* 0x010fe40008000f00 */
[----:B------:R-:W1:Y:S07]  /*3940*/  REDUX UR5, R0 ;  /* 0x00000000000573c4 */ /* 0x000e6e0000000000 */
[----:B------:R2:W-:Y:S01]  /*3950*/  @P0 ATOMS.AND RZ, [UR4+0x14], R2 ;  /* 0x00001402ffff098c */ /* 0x0005e2000a800004 */
[----:B-1----:R-:W-:-:S05]  /*3960*/  IMAD.U32 R0, RZ, RZ, UR5 ;  /* 0x00000005ff007e24 */ /* 0x002fca000f8e00ff */
[----:B------:R2:W-:Y:S01]  /*3970*/  @P0 ATOMS.AND RZ, [UR4+0x18], R0 ;  /* 0x00001800ffff098c */ /* 0x0005e2000a800004 */
[----:B------:R-:W-:Y:S05]  /*3980*/  BRA `(.L_x_66) ;  /* 0x0000000000147947 */ /* 0x000fea0003800000 */
.L_x_65:
[----:B------:R-:W-:Y:S02]  /*3990*/  MOV R2, 0x39b0 ;  /* 0x000039b000027802 */ /* 0x000fe40000000f00 */
[----:B---3-5:R-:W-:Y:S05]  /*39a0*/  CALL.REL.NOINC `($__internal_0_$__cuda_sm10x_tcgen05_guardrail_trap_col_being_dealloced_not_returned_by_alloc) ;  /* 0x0000005c00d47944 */ /* 0x028fea0003c00000 */
[----:B------:R-:W-:Y:S05]  /*39b0*/  BRA `(.L_x_66) ;  /* 0x0000000000087947 */ /* 0x000fea0003800000 */
.L_x_64:
[----:B------:R-:W-:Y:S02]  /*39c0*/  MOV R2, 0x39e0 ;  /* 0x000039e000027802 */ /* 0x000fe40000000f00 */
[----:B---3-5:R-:W-:Y:S05]  /*39d0*/  CALL.REL.NOINC `($__internal_2_$__cuda_sm10x_tcgen05_guardrail_trap_unallocated_columns_being_dealloced) ;  /* 0x0000005c00e07944 */ /* 0x028fea0003c00000 */
.L_x_66:
[----:B------:R-:W-:Y:S01]  /*39e0*/  NOP ;  /* 0x0000000000007918 */ /* 0x000fe20000000000 */
[----:B------:R-:W-:Y:S05]  /*39f0*/  EXIT ;  /* 0x000000000000794d */ /* 0x000fea0003800000 */
.L_x_48:
[----:B------:R-:W-:-:S09]  /*3a00*/  UISETP.NE.OR UP2, UPT, UR8, 0x3, !UP2 ;  /* 0x000000030800788c */ /* 0x000fd2000d745670 */
[----:B------:R-:W-:Y:S05]  /*3a10*/  BRA.U UP2, `(.L_x_67) ;  /* 0x0000001102087547 */ /* 0x000fea000b800000 */
[----:B------:R-:W1:Y:S01]  /*3a20*/  LDC R0, c[0x0][0xb30] ;  /* 0x0002cc00ff007b82 */ /* 0x000e620000000800 */
[----:B------:R-:W2:Y:S01]  /*3a30*/  LDCU.64 UR8, c[0x0][0x888] ;  /* 0x00011100ff0877ac */ /* 0x000ea20008000a00 */
[----:B------:R-:W-:Y:S02]  /*3a40*/  HFMA2 R27, -RZ, RZ, 0, 0 ;  /* 0x00000000ff1b7431 */ /* 0x000fe400000001ff */
[----:B------:R-:W-:Y:S01]  /*3a50*/  IMAD.MOV.U32 R29, RZ, RZ, 0x1 ;  /* 0x00000001ff1d7424 */ /* 0x000fe200078e00ff */
[----:B------:R-:W-:Y:S01]  /*3a60*/  MOV R25, 0x2000 ;  /* 0x0000200000197802 */ /* 0x000fe20000000f00 */
[----:B------:R-:W4:Y:S01]  /*3a70*/  LDCU.64 UR4, c[0x0][0x890] ;  /* 0x00011200ff0477ac */ /* 0x000f220008000a00 */
[----:B------:R-:W-:Y:S01]  /*3a80*/  IMAD.MOV.U32 R28, RZ, RZ, RZ ;  /* 0x000000ffff1c7224 */ /* 0x000fe200078e00ff */
[----:B------:R-:W3:Y:S01]  /*3a90*/  LDC R24, c[0x0][0x370] ;  /* 0x0000dc00ff187b82 */ /* 0x000ee20000000800 */
[----:B------:R-:W-:Y:S01]  /*3aa0*/  UMOV UR7, 0x400 ;  /* 0x0000040000077882 */ /* 0x000fe20000000000 */
[----:B------:R-:W-:-:S02]  /*3ab0*/  UPLOP3.LUT UP1, UPT, UPT, UPT, UPT, 0x40, 0x4 ;  /* 0x000000000004789c */ /* 0x000fc40003f2e870 */
[----:B------:R-:W-:-:S04]  /*3ac0*/  ULEA UR7, UR37, UR7, 0x18 ;  /* 0x0000000725077291 */ /* 0x000fc8000f8ec0ff */
[----:B------:R-:W3:Y:S01]  /*3ad0*/  LDC R3, c[0x0][0xb0c] ;  /* 0x0002c300ff037b82 */ /* 0x000ee20000000800 */
[----:B------:R-:W-:Y:S02]  /*3ae0*/  UIADD3 UR13, UPT, UPT, UR7, 0x58, URZ ;  /* 0x00000058070d7890 */ /* 0x000fe4000fffe0ff */
[----:B--2---:R-:W-:Y:S02]  /*3af0*/  UISETP.NE.U32.AND UP2, UPT, UR8, URZ, UPT ;  /* 0x000000ff0800728c */ /* 0x004fe4000bf45070 */
[----:B------:R-:W-:Y:S02]  /*3b00*/  UIADD3 UR33, UPT, UPT, UR7, 0x40, URZ ;  /* 0x0000004007217890 */ /* 0x000fe4000fffe0ff */
[----:B----4-:R-:W-:Y:S01]  /*3b10*/  UISETP.NE.U32.AND UP3, UPT, UR4, URZ, UPT ;  /* 0x000000ff0400728c */ /* 0x010fe2000bf65070 */
[----:B------:R-:W2:Y:S01]  /*3b20*/  LDC R18, c[0x0][0xb20] ;  /* 0x0002c800ff127b82 */ /* 0x000ea20000000800 */
[----:B-1----:R-:W-:Y:S01]  /*3b30*/  ISETP.NE.AND P1, PT, R0, 0x1, PT ;  /* 0x000000010000780c */ /* 0x002fe20003f25270 */
[----:B------:R-:W-:-:S02]  /*3b40*/  UISETP.NE.AND.EX UP2, UPT, UR9, URZ, UPT, UP2 ;  /* 0x000000ff0900728c */ /* 0x000fc4000bf45320 */
[----:B------:R-:W-:Y:S02]  /*3b50*/  UIADD3 UR25, UPT, UPT, UR7, 0x48, URZ ;  /* 0x0000004807197890 */ /* 0x000fe4000fffe0ff */
[----:B------:R-:W-:Y:S02]  /*3b60*/  UIADD3 UR17, UPT, UPT, UR7, 0x50, URZ ;  /* 0x0000005007117890 */ /* 0x000fe4000fffe0ff */
[----:B------:R-:W1:Y:S01]  /*3b70*/  LDC.64 R30, c[0x0][0x348] ;  /* 0x0000d200ff1e7b82 */ /* 0x000e620000000a00 */
[----:B------:R-:W-:Y:S02]  /*3b80*/  UPRMT UR13, UR37, 0x654, UR13 ;  /* 0x00000654250d7896 */ /* 0x000fe4000800000d */
[----:B------:R-:W-:-:S05]  /*3b90*/  UISETP.NE.AND.EX UP3, UPT, UR5, URZ, UPT, UP3 ;  /* 0x000000ff0500728c */ /* 0x000fca000bf65330 */
[----:B------:R-:W4:Y:S08]  /*3ba0*/  LDC.64 R16, c[0x0][0xb10] ;  /* 0x0002c400ff107b82 */ /* 0x000f300000000a00 */
[----:B------:R-:W1:Y:S08]  /*3bb0*/  LDC.64 R6, c[0x0][0xb18] ;  /* 0x0002c600ff067b82 */ /* 0x000e700000000a00 */
[----:B------:R-:W1:Y:S08]  /*3bc0*/  LDC.64 R4, c[0x0][0xb28] ;  /* 0x0002ca00ff047b82 */ /* 0x000e700000000a00 */
[----:B--23--:R-:W1:Y:S02]  /*3bd0*/  LDC R19, c[0x0][0x374] ;  /* 0x0000dd00ff137b82 */ /* 0x00ce640000000800 */
.L_x_78:
[C---:B------:R-:W-:Y:S02]  /*3be0*/  LEA R0, R28.reuse, UR7, 0x3 ;  /* 0x000000071c007c11 */ /* 0x040fe4000f8e18ff */
[----:B------:R-:W-:Y:S02]  /*3bf0*/  SHF.L.U32 R2, R27, 0x1f, RZ ;  /* 0x0000001f1b027819 */ /* 0x000fe400000006ff */
[----:B------:R-:W-:Y:S02]  /*3c00*/  LEA R20, R28, UR7, 0x4 ;  /* 0x000000071c147c11 */ /* 0x000fe4000f8e20ff */
[----:B--2---:R-:W2:Y:S02]  /*3c10*/  SYNCS.PHASECHK.TRANS64.TRYWAIT P0, [R0+URZ+0x90], R2 ;  /* 0x00009002000075a7 */ /* 0x004ea400080011ff */
[----:B--2---:R-:W-:Y:S05]  /*3c20*/  @!P0 BRA `(.L_x_68) ;  /* 0x0000005400e48947 */ /* 0x004fea0003800000 */
.L_x_158:
[----:B------:R-:W-:Y:S01]  /*3c30*/  ISETP.GE.AND P0, PT, R40, 0x1, PT ;  /* 0x000000012800780c */ /* 0x000fe20003f06270 */
[----:B------:R-:W3:Y:S01]  /*3c40*/  LDS.128 R20, [R20+0x120] ;  /* 0x0001200014147984 */ /* 0x000ee20000000c00 */
[----:B--2---:R-:W-:Y:S01]  /*3c50*/  VIADD R0, R0, 0xa0 ;  /* 0x000000a000007836 */ /* 0x004fe20000000000 */
[----:B------:R-:W-:Y:S01]  /*3c60*/  @!PT LDS RZ, [RZ] ;  /* 0x00000000fffff984 */ /* 0x000fe20000000800 */
[----:B------:R-:W-:Y:S01]  /*3c70*/  @!PT LDS RZ, [RZ] ;  /* 0x00000000fffff984 */ /* 0x000fe20000000800 */
[----:B------:R-:W-:Y:S01]  /*3c80*/  @!PT LDS RZ, [RZ] ;  /* 0x00000000fffff984 */ /* 0x000fe20000000800 */
[----:B------:R-:W-:Y:S01]  /*3c90*/  @!PT LDS RZ, [RZ] ;  /* 0x00000000fffff984 */ /* 0x000fe20000000800 */
[----:B------:R2:W-:Y:S06]  /*3ca0*/  MEMBAR.ALL.CTA ;  /* 0x0000000000007992 */ /* 0x0005ec0000008000 */
[----:B--2---:R-:W2:Y:S01]  /*3cb0*/  FENCE.VIEW.ASYNC.S ;  /* 0x00000000000073c6 */ /* 0x004ea20000000000 */
[----:B------:R-:W-:Y:S04]  /*3cc0*/  PRMT R0, RZ, 0x654, R0 ;  /* 0x00000654ff007816 */ /* 0x000fe80000000000 */
[----:B--2---:R2:W-:Y:S01]  /*3cd0*/  SYNCS.ARRIVE.TRANS64.RED.A1T0 RZ, [R0+URZ], RZ ;  /* 0x000000ff00ff79a7 */ /* 0x0045e200081004ff */
[----:B---3--:R-:W-:Y:S11]  /*3ce0*/  LOP3.LUT P3, RZ, R22, 0x1, RZ, 0xc0, !PT ;  /* 0x0000000116ff7812 */ /* 0x008ff6000786c0ff */
[----:B------:R-:W-:Y:S02]  /*3cf0*/  @!UPT UIADD3 URZ, UPT, UPT, URZ, URZ, URZ ;  /* 0x000000fffffff290 */ /* 0x000fe4000fffe0ff */
[----:B------:R-:W-:Y:S02]  /*3d00*/  @P3 MOV R11, R20 ;  /* 0x00000014000b3202 */ /* 0x000fe40000000f00 */
[----:B------:R-:W-:Y:S01]  /*3d10*/  @P3 LOP3.LUT R10, R21, 0xffff, RZ, 0xc0, !PT ;  /* 0x0000ffff150a3812 */ /* 0x000fe200078ec0ff */
[----:B--2---:R-:W-:Y:S06]  /*3d20*/  @!P0 BRA `(.L_x_69) ;  /* 0x0000000000a48947 */ /* 0x004fec0003800000 */
[-C--:B-1----:R-:W-:Y:S01]  /*3d30*/  IMAD.HI.U32 R0, R19, R7.reuse, RZ ;  /* 0x0000000713007227 */ /* 0x082fe200078e00ff */
[----:B------:R-:W-:Y:S02]  /*3d40*/  ISETP.NE.AND P0, PT, R6, 0x1, PT ;  /* 0x000000010600780c */ /* 0x000fe40003f05270 */
[----:B------:R-:W-:Y:S01]  /*3d50*/  ISETP.NE.AND P2, PT, R40, 0x1, PT ;  /* 0x000000012800780c */ /* 0x000fe20003f45270 */
[----:B----4-:R-:W-:Y:S01]  /*3d60*/  IMAD.HI.U32 R9, R24, R16, RZ ;  /* 0x0000001018097227 */ /* 0x010fe200078e00ff */
[----:B------:R-:W-:Y:S02]  /*3d70*/  SHF.R.U32.HI R0, RZ, R18, R0 ;  /* 0x00000012ff007219 */ /* 0x000fe40000011600 */
[----:B------:R-:W-:Y:S01]  /*3d80*/  ISETP.NE.AND P4, PT, R3, 0x1, PT ;  /* 0x000000010300780c */ /* 0x000fe20003f85270 */
[----:B------:R-:W-:Y:S01]  /*3d90*/  IMAD.HI.U32 R13, R10, R7, RZ ;  /* 0x000000070a0d7227 */ /* 0x000fe200078e00ff */
[----:B------:R-:W-:Y:S02]  /*3da0*/  SHF.R.U32.HI R9, RZ, R17, R9 ;  /* 0x00000011ff097219 */ /* 0x000fe40000011609 */
[----:B------:R-:W-:Y:S01]  /*3db0*/  SEL R0, R19, R0, !P0 ;  /* 0x0000000013007207 */ /* 0x000fe20004000000 */
[----:B------:R-:W-:Y:S01]  /*3dc0*/  IMAD.HI.U32 R12, R11, R16, RZ ;  /* 0x000000100b0c7227 */ /* 0x000fe200078e00ff */
[----:B------:R-:W-:Y:S03]  /*3dd0*/  SEL R9, R24, R9, !P4 ;  /* 0x0000000918097207 */ /* 0x000fe60006000000 */
[-C--:B------:R-:W-:Y:S01]  /*3de0*/  IMAD.HI.U32 R8, R0, R4.reuse, RZ ;  /* 0x0000000400087227 */ /* 0x080fe200078e00ff */
[----:B------:R-:W-:Y:S03]  /*3df0*/  SHF.R.U32.HI R12, RZ, R17, R12 ;  /* 0x00000011ff0c7219 */ /* 0x000fe6000001160c */
[----:B------:R-:W-:Y:S01]  /*3e00*/  IMAD.HI.U32 R2, R9, R4, RZ ;  /* 0x0000000409027227 */ /* 0x000fe200078e00ff */
[-C--:B------:R-:W-:Y:S02]  /*3e10*/  @P2 SHF.R.U32.HI R0, RZ, R5.reuse, R8 ;  /* 0x00000005ff002219 */ /* 0x080fe40000011608 */
[----:B------:R-:W-:Y:S02]  /*3e20*/  SHF.R.U32.HI R8, RZ, R18, R13 ;  /* 0x00000012ff087219 */ /* 0x000fe4000001160d */
[----:B------:R-:W-:Y:S01]  /*3e30*/  @P2 SHF.R.U32.HI R9, RZ, R5, R2 ;  /* 0x00000005ff092219 */ /* 0x000fe20000011602 */
[----:B------:R-:W-:Y:S01]  /*3e40*/  IMAD R0, R40, R0, RZ ;  /* 0x0000000028007224 */ /* 0x000fe200078e02ff */
[----:B------:R-:W-:Y:S02]  /*3e50*/  SEL R8, R10, R8, !P0 ;  /* 0x000000080a087207 */ /* 0x000fe40004000000 */
[----:B------:R-:W-:Y:S01]  /*3e60*/  SEL R2, R11, R12, !P4 ;  /* 0x0000000c0b027207 */ /* 0x000fe20006000000 */
[----:B------:R-:W-:Y:S01]  /*3e70*/  IMAD R12, R40, R9, RZ ;  /* 0x00000009280c7224 */ /* 0x000fe200078e02ff */
[C---:B------:R-:W-:Y:S01]  /*3e80*/  ISETP.GE.AND P0, PT, R8.reuse, R0, PT ;  /* 0x000000000800720c */ /* 0x040fe20003f06270 */
[----:B------:R-:W-:Y:S03]  /*3e90*/  IMAD.HI.U32 R0, R8, R4, RZ ;  /* 0x0000000408007227 */ /* 0x000fe600078e00ff */
[----:B------:R-:W-:Y:S02]  /*3ea0*/  ISETP.GE.OR P0, PT, R2, R12, P0 ;  /* 0x0000000c0200720c */ /* 0x000fe40000706670 */
[-C--:B------:R-:W-:Y:S04]  /*3eb0*/  SHF.R.U32.HI R0, RZ, R5.reuse, R0 ;  /* 0x00000005ff007219 */ /* 0x080fe80000011600 */
[----:B------:R-:W-:Y:S05]  /*3ec0*/  SEL R13, R8, R0, !P2 ;  /* 0x00000000080d7207 */ /* 0x000fea0005000000 */
[----:B------:R-:W-:Y:S02]  /*3ed0*/  IMAD.MOV R12, RZ, RZ, -R13 ;  /* 0x000000ffff0c7224 */ /* 0x000fe400078e0a0d */
[----:B------:R-:W-:Y:S04]  /*3ee0*/  @!P0 IMAD.HI.U32 R0, R2, R4, RZ ;  /* 0x0000000402008227 */ /* 0x000fe800078e00ff */
[----:B------:R-:W-:Y:S01]  /*3ef0*/  IMAD R12, R40, R12, R8 ;  /* 0x0000000c280c7224 */ /* 0x000fe200078e0208 */
[----:B------:R-:W-:Y:S04]  /*3f00*/  @!P0 SHF.R.U32.HI R0, RZ, R5, R0 ;  /* 0x00000005ff008219 */ /* 0x000fe80000011600 */
[----:B------:R-:W-:Y:S04]  /*3f10*/  @!P0 SEL R0, R2, R0, !P2 ;  /* 0x0000000002008207 */ /* 0x000fe80005000000 */
[----:B------:R-:W-:Y:S01]  /*3f20*/  @!P0 IADD3 R13, PT, PT, R13, -R0, RZ ;  /* 0x800000000d0d8210 */ /* 0x000fe20007ffe0ff */
[----:B------:R-:W-:Y:S01]  /*3f30*/  @!P0 IMAD R0, R9, R12, R0 ;  /* 0x0000000c09008224 */ /* 0x000fe200078e0200 */
[----:B------:R-:W-:Y:S01]  /*3f40*/  IADD3 R9, PT, PT, -R8, RZ, RZ ;  /* 0x000000ff08097210 */ /* 0x000fe20007ffe1ff */
[--C-:B------:R-:W-:Y:S02]  /*3f50*/  IMAD.MOV R12, RZ, RZ, -R2.reuse ;  /* 0x000000ffff0c7224 */ /* 0x100fe400078e0a02 */
[----:B------:R-:W-:Y:S02]  /*3f60*/  @!P0 IMAD R8, R13, R40, R2 ;  /* 0x000000280d088224 */ /* 0x000fe400078e0202 */
[----:B------:R-:W-:Y:S02]  /*3f70*/  @!P0 IMAD.MOV.U32 R2, RZ, RZ, R0 ;  /* 0x000000ffff028224 */ /* 0x000fe400078e0000 */
[----:B------:R-:W-:Y:S02]  /*3f80*/  IMAD R11, R3, R12, R11 ;  /* 0x0000000c030b7224 */ /* 0x000fe400078e020b */
[----:B------:R-:W-:Y:S02]  /*3f90*/  IMAD R10, R6, R9, R10 ;  /* 0x00000009060a7224 */ /* 0x000fe400078e020a */
[----:B------:R-:W-:Y:S02]  /*3fa0*/  IMAD R11, R2, R3, R11 ;  /* 0x00000003020b7224 */ /* 0x000fe400078e020b */
[----:B------:R-:W-:Y:S02]  /*3fb0*/  IMAD R10, R8, R6, R10 ;  /* 0x00000006080a7224 */ /* 0x000fe400078e020a */
.L_x_69:
[----:B------:R-:W-:Y:S05]  /*3fc0*/  BRA.U UP1, `(.L_x_70) ;  /* 0x0000000101107547 */ /* 0x000fea000b800000 */
[----:B------:R-:W-:Y:S04]  /*3fd0*/  MOV R2, UR6 ;  /* 0x0000000600027c02 */ /* 0x000fe80008000f00 */
[----:B------:R-:W-:Y:S04]  /*3fe0*/  SHF.L.U32 R2, R2, 0x1f, RZ ;  /* 0x0000001f02027819 */ /* 0x000fe800000006ff */
[----:B------:R-:W2:Y:S02]  /*3ff0*/  SYNCS.PHASECHK.TRANS64.TRYWAIT P0, [UR7+0x88], R2 ;  /* 0x00008802ff0075a7 */ /* 0x000ea40008001107 */
[----:B--2---:R-:W-:Y:S05]  /*4000*/  @!P0 BRA `(.L_x_71) ;  /* 0x0000005400008947 */ /* 0x004fea0003800000 */
.L_x_70:
[----:B------:R-:W-:Y:S02]  /*4010*/  R2UR UR35, R15 ;  /* 0x000000000f2372ca */ /* 0x000fe400000e0000 */
[----:B------:R-:W-:Y:S02]  /*4020*/  R2UR UR34, R14 ;  /* 0x000000000e2272ca */ /* 0x000fe400000e0000 */
[----:B------:R-:W-:Y:S02]  /*4030*/  ISETP.NE.U32.AND P2, PT, RZ, UR4, PT ;  /* 0x00000004ff007c0c */ /* 0x000fe4000bf45070 */
[----:B------:R-:W-:Y:S02]  /*4040*/  SHF.L.U32 R14, R29, 0x1f, RZ ;  /* 0x0000001f1d0e7819 */ /* 0x000fe400000006ff */
[----:B------:R-:W-:Y:S05]  /*4050*/  ISETP.NE.AND.EX P2, PT, RZ, UR5, PT, P2 ;  /* 0x00000005ff007c0c */ /* 0x000fea000bf45320 */
[----:B------:R-:W-:Y:S02]  /*4060*/  USHF.L.U32 UR35, UR35, 0x7, URZ ;  /* 0x0000000723237899 */ /* 0x000fe400080006ff */
[----:B------:R-:W-:Y:S01]  /*4070*/  USHF.L.U32 UR34, UR34, 0x7, URZ ;  /* 0x0000000722227899 */ /* 0x000fe200080006ff */
[----:B------:R-:W-:Y:S11]  /*4080*/  BRA.U !UP3, `(.L_x_72) ;  /* 0x000000010b347547 */ /* 0x000ff6000b800000 */
[----:B------:R-:W-:Y:S01]  /*4090*/  UPLOP3.LUT UP0, UPT, UPT, UPT, UP2, 0x80, 0x8 ;  /* 0x000000000008789c */ /* 0x000fe20003f0f020 */
[----:B--2---:R-:W-:Y:S02]  /*40a0*/  HFMA2 R0, -RZ, RZ, 0, 5.9604644775390625e-08 ;  /* 0x00000001ff007431 */ /* 0x004fe400000001ff */
[----:B------:R-:W-:Y:S03]  /*40b0*/  IMAD.MOV.U32 R88, RZ, RZ, 0x1 ;  /* 0x00000001ff587424 */ /* 0x000fe600078e00ff */
[----:B------:R-:W-:Y:S05]  /*40c0*/  PLOP3.LUT P0, PT, PT, PT, UP0, 0x80, 0x8 ;  /* 0x000000000008781c */ /* 0x000fea0003f0f008 */
[----:B------:R-:W2:Y:S01]  /*40d0*/  @UP0 LDCU.64 UR10, c[0x0][0x888] ;  /* 0x00011100ff0a07ac */ /* 0x000ea20008000a00 */
[----:B------:R-:W-:Y:S07]  /*40e0*/  @UP0 UIMAD UR8, UR36, UR4, URZ ;  /* 0x00000004240802a4 */ /* 0x000fee000f8e02ff */
[----:B------:R-:W-:Y:S01]  /*40f0*/  @!P0 PRMT R88, R0, 0x7610, R88 ;  /* 0x0000761000588816 */ /* 0x000fe20000000058 */
[----:B--2---:R-:W-:Y:S03]  /*4100*/  @UP0 UIMAD.WIDE UR10, UR8, 0x4, UR10 ;  /* 0x00000004080a08a5 */ /* 0x004fe6000f8e020a */
[----:B------:R-:W2:Y:S03]  /*4110*/  @!UP0 LDCU UR8, c[0x0][0x880] ;  /* 0x00011000ff0887ac */ /* 0x000ea60008000800 */
[----:B------:R-:W-:Y:S01]  /*4120*/  IMAD.U32 R8, RZ, RZ, UR10 ;  /* 0x0000000aff087e24 */ /* 0x000fe2000f8e00ff */
[----:B------:R-:W-:Y:S05]  /*4130*/  MOV R9, UR11 ;  /* 0x0000000b00097c02 */ /* 0x000fea0008000f00 */
[----:B-----5:R3:W5:Y:S02]  /*4140*/  @P0 LDG.E R49, desc[UR46][R8.64] ;  /* 0x0000002e08310981 */ /* 0x020764000c1e1900 */
[----:B--23--:R-:W-:Y:S07]  /*4150*/  @!P0 IMAD.U32 R49, RZ, RZ, UR8 ;  /* 0x00000008ff318e24 */ /* 0x00cfee000f8e00ff */
.L_x_72:
[----:B-----5:R-:W-:Y:S01]  /*4160*/  @!P2 FSETP.EQ.AND P0, PT, R49, RZ, PT ;  /* 0x000000ff3100a20b */ /* 0x020fe20003f02000 */
[----:B------:R-:W-:Y:S01]  /*4170*/  @!UPT UIADD3 URZ, UPT, UPT, URZ, URZ, URZ ;  /* 0x000000fffffff290 */ /* 0x000fe2000fffe0ff */
[----:B------:R-:W-:Y:S11]  /*4180*/  @!P2 BRA `(.L_x_73) ;  /* 0x000000000014a947 */ /* 0x000ff60003800000 */
[----:B------:R-:W-:Y:S02]  /*4190*/  LOP3.LUT P2, RZ, R88, 0xff, RZ, 0xc0, !PT ;  /* 0x000000ff58ff7812 */ /* 0x000fe4000784c0ff */
[----:B------:R-:W-:Y:S04]  /*41a0*/  PLOP3.LUT P0, PT, PT, PT, UP0, 0x80, 0x8 ;  /* 0x000000000008781c */ /* 0x000fe80003f0f008 */
[----:B------:R-:W-:Y:S07]  /*41b0*/  PLOP3.LUT P0, PT, P0, PT, PT, 0x8, 0x80 ;  /* 0x000000000080781c */ /* 0x000fee000070e170 */
[----:B------:R-:W-:Y:S11]  /*41c0*/  @P2 FSETP.EQ.AND P0, PT, R49, RZ, PT ;  /* 0x000000ff3100220b */ /* 0x000ff60003f02000 */
[----:B------:R-:W-:Y:S02]  /*41d0*/  @!UPT UIADD3 URZ, UPT, UPT, URZ, URZ, URZ ;  /* 0x000000fffffff290 */ /* 0x000fe4000fffe0ff */
.L_x_73:
[----:B------:R-:W3:Y:S01]  /*41e0*/  SYNCS.PHASECHK.TRANS64.TRYWAIT P2, [UR7+0x60], R14 ;  /* 0x0000600eff0075a7 */ /* 0x000ee20008041107 */
[----:B------:R-:W-:Y:S04]  /*41f0*/  ELECT P4, URZ, PT ;  /* 0x0000000000ff782f */ /* 0x000fe80003880000 */
[----:B------:R-:W-:Y:S11]  /*4200*/  PLOP3.LUT P4, PT, P0, P4, PT, 0xf2, 0x2f ;  /* 0x00000000002f781c */ /* 0x000ff60000789e72 */
[----:B------:R-:W-:Y:S02]  /*4210*/  @!UPT UIADD3 URZ, UPT, UPT, URZ, URZ, URZ ;  /* 0x000000fffffff290 */ /* 0x000fe4000fffe0ff */
[----:B-1----:R-:W-:Y:S05]  /*4220*/  @!P4 IADD3 R8, P0, PT, R30, 0x580, RZ ;  /* 0x000005801e08c810 */ /* 0x002fea0007f1e0ff */
[----:B--2---:R-:W-:Y:S01]  /*4230*/  @!P4 IMAD.X R2, RZ, RZ, R31, P0 ;  /* 0x000000ffff02c224 */ /* 0x004fe200000e061f */
[----:B---3--:R-:W-:Y:S07]  /*4240*/  @!P2 BRA `(.L_x_74) ;  /* 0x000000500088a947 */ /* 0x008fee0003800000 */
.L_x_161:
[----:B------:R-:W-:Y:S01]  /*4250*/  @!P4 R2UR UR8, R2 ;  /* 0x000000000208c2ca */ /* 0x000fe200000e0000 */
[----:B------:R-:W-:Y:S01]  /*4260*/  VOTEU.ALL UP1, P4 ;  /* 0x0000000000ff7886 */ /* 0x000fe20002020000 */
[----:B------:R-:W-:Y:S01]  /*4270*/  @!P4 R2UR UR9, R8 ;  /* 0x000000000809c2ca */ /* 0x000fe200000e0000 */
[----:B-1----:R-:W-:Y:S01]  /*4280*/  @!P4 IMAD.MOV.U32 R0, RZ, RZ, 0x2000 ;  /* 0x00002000ff00c424 */ /* 0x002fe200078e00ff */
[----:B------:R-:W-:Y:S01]  /*4290*/  UMOV UR10, 0x0 ;  /* 0x00000000000a7882 */ /* 0x000fe20000000000 */
[----:B------:R-:W-:Y:S01]  /*42a0*/  UMOV UR11, 0x10000000 ;  /* 0x10000000000b7882 */ /* 0x000fe20000000000 */
[----:B------:R-:W-:Y:S01]  /*42b0*/  @!UP1 UIADD3 UR32, UPT, UPT, UR7, 0x200, URZ ;  /* 0x0000020007209890 */ /* 0x000fe2000fffe0ff */
[----:B------:R-:W-:Y:S06]  /*42c0*/  VOTEU.ALL UP1, P4 ;  /* 0x0000000000ff7886 */ /* 0x000fec0002020000 */
[----:B------:R-:W-:Y:S01]  /*42d0*/  IMAD.U32 R9, RZ, RZ, UR8 ;  /* 0x00000008ff097e24 */ /* 0x000fe2000f8e00ff */
[----:B------:R-:W-:Y:S01]  /*42e0*/  UPRMT UR8, UR37, 0x654, UR33 ;  /* 0x0000065425087896 */ /* 0x000fe20008000021 */
[----:B------:R-:W-:Y:S03]  /*42f0*/  IMAD.U32 R8, RZ, RZ, UR9 ;  /* 0x00000009ff087e24 */ /* 0x000fe6000f8e00ff */
[----:B------:R-:W-:Y:S02]  /*4300*/  @!P4 R2UR UR15, R9 ;  /* 0x00000000090fc2ca */ /* 0x000fe400000e0000 */
[----:B------:R-:W-:Y:S02]  /*4310*/  @!P4 R2UR UR14, R8 ;  /* 0x00000000080ec2ca */ /* 0x000fe400000e0000 */
[----:B------:R-:W-:Y:S05]  /*4320*/  @!P4 IADD3 R8, P0, PT, R30, 0x580, RZ ;  /* 0x000005801e08c810 */ /* 0x000fea0007f1e0ff */
[----:B------:R-:W-:Y:S06]  /*4330*/  @!P4 IMAD.X R2, RZ, RZ, R31, P0 ;  /* 0x000000ffff02c224 */ /* 0x000fec00000e061f */
[----:B------:R1:W-:Y:S01]  /*4340*/  @!UP1 UTMALDG.3D [UR32], [UR14], desc[UR10] ;  /* 0x00000a200e0095b4 */ /* 0x0003e20008011000 */
[----:B------:R1:W-:Y:S01]  /*4350*/  @!P4 SYNCS.ARRIVE.TRANS64.RED.A0TR RZ, [UR7+0x40], R0 ;  /* 0x00004000ffffc9a7 */ /* 0x0003e20008300407 */
[----:B------:R-:W-:Y:S01]  /*4360*/  SYNCS.ARRIVE.TRANS64.RED.A1T0 RZ, [UR8], RZ ;  /* 0x000000ffffff79a7 */ /* 0x000fe20008100408 */
[----:B------:R-:W2:Y:S02]  /*4370*/  SYNCS.PHASECHK.TRANS64.TRYWAIT P2, [UR7+0x68], R14 ;  /* 0x0000680eff0075a7 */ /* 0x000ea40008041107 */
[----:B-12---:R-:W-:Y:S05]  /*4380*/  @!P2 BRA `(.L_x_75) ;  /* 0x000000500050a947 */ /* 0x006fea0003800000 */
.L_x_163:
[----:B------:R-:W-:Y:S01]  /*4390*/  @!P4 R2UR UR8, R2 ;  /* 0x000000000208c2ca */ /* 0x000fe200000e0000 */
[----:B------:R-:W-:Y:S01]  /*43a0*/  VOTEU.ALL UP1, P4 ;  /* 0x0000000000ff7886 */ /* 0x000fe20002020000 */
[----:B------:R-:W-:Y:S01]  /*43b0*/  @!P4 R2UR UR9, R8 ;  /* 0x000000000809c2ca */ /* 0x000fe200000e0000 */
[----:B-1----:R-:W-:Y:S01]  /*43c0*/  @!P4 IMAD.MOV.U32 R0, RZ, RZ, 0x2000 ;  /* 0x00002000ff00c424 */ /* 0x002fe200078e00ff */
[----:B------:R-:W-:Y:S01]  /*43d0*/  UMOV UR10, 0x0 ;  /* 0x00000000000a7882 */ /* 0x000fe20000000000 */
[----:B------:R-:W-:Y:S01]  /*43e0*/  UMOV UR11, 0x10000000 ;  /* 0x10000000000b7882 */ /* 0x000fe20000000000 */
[----:B------:R-:W-:Y:S02]  /*43f0*/  @!UP1 UIADD3 UR26, UPT, UPT, UR34, 0x20, URZ ;  /* 0x00000020221a9890 */ /* 0x000fe4000fffe0ff */
[----:B------:R-:W-:Y:S01]  /*4400*/  @!UP1 UIADD3 UR24, UPT, UPT, UR7, 0x2200, URZ ;  /* 0x0000220007189890 */ /* 0x000fe2000fffe0ff */
[----:B------:R-:W-:Y:S01]  /*4410*/  VOTEU.ALL UP1, P4 ;  /* 0x0000000000ff7886 */ /* 0x000fe20002020000 */
[----:B------:R-:W-:Y:S01]  /*4420*/  UMOV UR27, UR35 ;  /* 0x00000023001b7c82 */ /* 0x000fe20008000000 */
[----:B------:R-:W-:Y:S02]  /*4430*/  UMOV UR28, UR36 ;  /* 0x00000024001c7c82 */ /* 0x000fe40008000000 */
        /* <DEDUP_REMOVED lines=12> */
.L_x_165:
[----:B------:R-:W2:Y:S01]  /*4500*/  LDC.64 R12, c[0x0][0xb18] ;  /* 0x0002c600ff0c7b82 */ /* 0x000ea20000000a00 */
[----:B------:R-:W-:Y:S01]  /*4510*/  @!P4 R2UR UR8, R2 ;  /* 0x000000000208c2ca */ /* 0x000fe200000e0000 */
[----:B------:R-:W-:Y:S01]  /*4520*/  VOTEU.ALL UP1, P4 ;  /* 0x0000000000ff7886 */ /* 0x000fe20002020000 */
[----:B------:R-:W-:Y:S01]  /*4530*/  @!P4 R2UR UR9, R8 ;  /* 0x000000000809c2ca */ /* 0x000fe200000e0000 */
[----:B-1----:R-:W-:Y:S01]  /*4540*/  @!P4 IMAD.MOV.U32 R0, RZ, RZ, 0x2000 ;  /* 0x00002000ff00c424 */ /* 0x002fe200078e00ff */
[----:B------:R-:W-:Y:S03]  /*4550*/  UMOV UR10, 0x0 ;  /* 0x00000000000a7882 */ /* 0x000fe60000000000 */
[----:B------:R-:W1:Y:S01]  /*4560*/  @!P1 LDC R2, c[0x0][0xb0c] ;  /* 0x0002c300ff029b82 */ /* 0x000e620000000800 */
[----:B------:R-:W-:Y:S01]  /*4570*/  @!UP1 UIADD3 UR18, UPT, UPT, UR34, 0x40, URZ ;  /* 0x0000004022129890 */ /* 0x000fe2000fffe0ff */
[----:B------:R-:W-:Y:S01]  /*4580*/  @P3 SHF.R.U32.HI R26, RZ, 0x10, R21 ;  /* 0x00000010ff1a3819 */ /* 0x000fe20000011615 */
[----:B------:R-:W-:Y:S01]  /*4590*/  @!UP1 UIADD3 UR16, UPT, UPT, UR7, 0x4200, URZ ;  /* 0x0000420007109890 */ /* 0x000fe2000fffe0ff */
[----:B------:R-:W-:Y:S01]  /*45a0*/  VIADD R28, R28, 0x1 ;  /* 0x000000011c1c7836 */ /* 0x000fe20000000000 */
[----:B------:R-:W-:Y:S01]  /*45b0*/  VOTEU.ALL UP1, P4 ;  /* 0x0000000000ff7886 */ /* 0x000fe20002020000 */
[----:B------:R-:W-:Y:S01]  /*45c0*/  UMOV UR11, 0x10000000 ;  /* 0x10000000000b7882 */ /* 0x000fe20000000000 */
[----:B------:R-:W-:Y:S01]  /*45d0*/  UMOV UR19, UR35 ;  /* 0x0000002300137c82 */ /* 0x000fe20008000000 */
[----:B------:R-:W-:Y:S01]  /*45e0*/  IMAD.U32 R9, RZ, RZ, UR8 ;  /* 0x00000008ff097e24 */ /* 0x000fe2000f8e00ff */
[----:B------:R-:W-:Y:S01]  /*45f0*/  UMOV UR20, UR36 ;  /* 0x0000002400147c82 */ /* 0x000fe20008000000 */
[----:B------:R-:W-:Y:S01]  /*4600*/  IMAD.U32 R8, RZ, RZ, UR9 ;  /* 0x00000009ff087e24 */ /* 0x000fe2000f8e00ff */
[----:B------:R-:W-:Y:S02]  /*4610*/  UPRMT UR8, UR37, 0x654, UR17 ;  /* 0x0000065425087896 */ /* 0x000fe40008000011 */
[----:B------:R-:W-:Y:S02]  /*4620*/  @!P4 R2UR UR15, R9 ;  /* 0x00000000090fc2ca */ /* 0x000fe400000e0000 */
[----:B------:R-:W-:Y:S02]  /*4630*/  @!P4 R2UR UR14, R8 ;  /* 0x00000000080ec2ca */ /* 0x000fe400000e0000 */
[----:B------:R-:W3:Y:S11]  /*4640*/  LDC.64 R8, c[0x0][0xb10] ;  /* 0x0002c400ff087b82 */ /* 0x000ef60000000a00 */
[----:B------:R1:W-:Y:S01]  /*4650*/  @!UP1 UTMALDG.3D [UR16], [UR14], desc[UR10] ;  /* 0x00000a100e0095b4 */ /* 0x0003e20008011000 */
[----:B------:R5:W-:Y:S01]  /*4660*/  @!P4 SYNCS.ARRIVE.TRANS64.RED.A0TR RZ, [UR7+0x50], R0 ;  /* 0x00005000ffffc9a7 */ /* 0x000be20008300407 */
[C---:B---3--:R-:W-:Y:S01]  /*4670*/  @!P1 IMAD.HI.U32 R8, R11.reuse, R8, RZ ;  /* 0x000000080b089227 */ /* 0x048fe200078e00ff */
[----:B--2---:R-:W-:Y:S02]  /*4680*/  @!P1 ISETP.NE.AND P0, PT, R12, 0x1, PT ;  /* 0x000000010c00980c */ /* 0x004fe40003f05270 */
[----:B-1----:R-:W-:Y:S01]  /*4690*/  @!P1 ISETP.NE.AND P2, PT, R2, 0x1, PT ;  /* 0x000000010200980c */ /* 0x002fe20003f45270 */
[----:B------:R-:W-:Y:S01]  /*46a0*/  SYNCS.ARRIVE.TRANS64.RED.A1T0 RZ, [UR8], RZ ;  /* 0x000000ffffff79a7 */ /* 0x000fe20008100408 */
[C---:B------:R-:W-:Y:S01]  /*46b0*/  @!P1 IMAD.HI.U32 R13, R10.reuse, R13, RZ ;  /* 0x0000000d0a0d9227 */ /* 0x040fe200078e00ff */
[----:B------:R-:W-:Y:S04]  /*46c0*/  @!P1 SHF.R.U32.HI R8, RZ, R9, R8 ;  /* 0x00000009ff089219 */ /* 0x000fe80000011608 */
[----:B------:R-:W-:Y:S01]  /*46d0*/  @!P1 SEL R8, R11, R8, !P2 ;  /* 0x000000080b089207 */ /* 0x000fe20005000000 */
[----:B------:R-:W1:Y:S01]  /*46e0*/  SYNCS.PHASECHK.TRANS64.TRYWAIT P5, [UR7+0x78], R14 ;  /* 0x0000780eff0075a7 */ /* 0x000e6200080a1107 */
[----:B-----5:R-:W2:Y:S02]  /*46f0*/  @!P1 LDC R0, c[0x0][0xb20] ;  /* 0x0002c800ff009b82 */ /* 0x020ea40000000800 */
[----:B--2---:R-:W-:Y:S04]  /*4700*/  @!P1 SHF.R.U32.HI R0, RZ, R0, R13 ;  /* 0x00000000ff009219 */ /* 0x004fe8000001160d */
[----:B------:R-:W-:Y:S05]  /*4710*/  @!P1 SEL R9, R10, R0, !P0 ;  /* 0x000000000a099207 */ /* 0x000fea0004000000 */
[----:B------:R-:W-:Y:S02]  /*4720*/  @!P1 IMAD.IADD R0, R9, 0x1, -R8 ;  /* 0x0000000109009824 */ /* 0x000fe400078e0a08 */
[----:B------:R-:W-:Y:S02]  /*4730*/  @!P1 IMAD.IADD R8, R8, 0x1, -R9 ;  /* 0x0000000108089824 */ /* 0x000fe400078e0a09 */
[----:B------:R-:W-:Y:S02]  /*4740*/  @!P1 IMAD R11, R0, R2, R11 ;  /* 0x00000002000b9224 */ /* 0x000fe400078e020b */
[----:B------:R-:W-:Y:S01]  /*4750*/  @!P1 IMAD R10, R8, R12, R10 ;  /* 0x0000000c080a9224 */ /* 0x000fe200078e020a */
[----:B-1----:R-:W-:Y:S06]  /*4760*/  @!P5 BRA `(.L_x_77) ;  /* 0x0000004c0088d947 */ /* 0x002fec0003800000 */
.L_x_167:
[----:B------:R-:W-:Y:S01]  /*4770*/  @!P4 IADD3 R2, P0, PT, R30, 0x580, RZ ;  /* 0x000005801e02c810 */ /* 0x000fe20007f1e0ff */
[----:B------:R-:W-:Y:S01]  /*4780*/  VOTEU.ALL UP1, P4 ;  /* 0x0000000000ff7886 */ /* 0x000fe20002020000 */
[----:B------:R-:W-:Y:S01]  /*4790*/  UMOV UR18, 0x0 ;  /* 0x0000000000127882 */ /* 0x000fe20000000000 */
[----:B------:R-:W-:Y:S01]  /*47a0*/  UMOV UR19, 0x10000000 ;  /* 0x1000000000137882 */ /* 0x000fe20000000000 */
[----:B------:R-:W-:Y:S01]  /*47b0*/  @!P4 R2UR UR9, R2 ;  /* 0x000000000209c2ca */ /* 0x000fe200000e0000 */
[----:B-1----:R-:W-:Y:S01]  /*47c0*/  @!P4 IMAD.X R0, RZ, RZ, R31, P0 ;  /* 0x000000ffff00c224 */ /* 0x002fe200000e061f */
[----:B------:R-:W-:Y:S01]  /*47d0*/  @!UP1 UIADD3 UR10, UPT, UPT, UR34, 0x60, URZ ;  /* 0x00000060220a9890 */ /* 0x000fe2000fffe0ff */
[----:B------:R-:W-:Y:S01]  /*47e0*/  ISETP.NE.AND P0, PT, R28, 0x2, PT ;  /* 0x000000021c00780c */ /* 0x000fe20003f05270 */
[----:B------:R-:W-:Y:S01]  /*47f0*/  UMOV UR11, UR35 ;  /* 0x00000023000b7c82 */ /* 0x000fe20008000000 */
[----:B------:R-:W-:Y:S01]  /*4800*/  UMOV UR12, UR36 ;  /* 0x00000024000c7c82 */ /* 0x000fe20008000000 */
[----:B------:R-:W-:Y:S01]  /*4810*/  @!P4 R2UR UR8, R0 ;  /* 0x000000000008c2ca */ /* 0x000fe200000e0000 */
[----:B------:R-:W-:Y:S01]  /*4820*/  IMAD.IADD R14, R10, 0x1, R86 ;  /* 0x000000010a0e7824 */ /* 0x000fe200078e0256 */
[----:B------:R-:W-:Y:S01]  /*4830*/  @P3 R2UR UR36, R26 ;  /* 0x000000001a2432ca */ /* 0x000fe200000e0000 */
[----:B------:R-:W-:Y:S01]  /*4840*/  IMAD.IADD R15, R11, 0x1, R87 ;  /* 0x000000010b0f7824 */ /* 0x000fe200078e0257 */
[----:B------:R-:W-:Y:S02]  /*4850*/  SEL R0, RZ, 0x1, P0 ;  /* 0x00000001ff007807 */ /* 0x000fe40000000000 */
[----:B------:R-:W-:Y:S01]  /*4860*/  LOP3.LUT R29, R29, 0x1, RZ, 0x3c, !PT ;  /* 0x000000011d1d7812 */ /* 0x000fe200078e3cff */
[----:B------:R-:W-:Y:S01]  /*4870*/  IMAD.U32 R8, RZ, RZ, UR9 ;  /* 0x00000009ff087e24 */ /* 0x000fe2000f8e00ff */
[----:B------:R-:W-:Y:S01]  /*4880*/  @!UP1 UIADD3 UR9, UPT, UPT, UR7, 0x58, URZ ;  /* 0x0000005807099890 */ /* 0x000fe2000fffe0ff */
[----:B------:R-:W-:Y:S02]  /*4890*/  LOP3.LUT R27, R27, R0, RZ, 0x3c, !PT ;  /* 0x000000001b1b7212 */ /* 0x000fe400078e3cff */
[----:B------:R-:W-:Y:S02]  /*48a0*/  SEL R28, R28, RZ, P0 ;  /* 0x000000ff1c1c7207 */ /* 0x000fe40000000000 */
[----:B------:R-:W-:Y:S01]  /*48b0*/  IMAD.U32 R9, RZ, RZ, UR8 ;  /* 0x00000008ff097e24 */ /* 0x000fe2000f8e00ff */
[----:B------:R-:W-:Y:S01]  /*48c0*/  @!P4 R2UR UR14, R8 ;  /* 0x00000000080ec2ca */ /* 0x000fe200000e0000 */
[----:B------:R-:W-:Y:S01]  /*48d0*/  @!UP1 UIADD3 UR8, UPT, UPT, UR7, 0x6200, URZ ;  /* 0x0000620007089890 */ /* 0x000fe2000fffe0ff */
[----:B------:R-:W-:Y:S02]  /*48e0*/  VOTEU.ALL UP1, P4 ;  /* 0x0000000000ff7886 */ /* 0x000fe40002020000 */
[----:B------:R-:W-:Y:S11]  /*48f0*/  @!P4 R2UR UR15, R9 ;  /* 0x00000000090fc2ca */ /* 0x000ff600000e0000 */
[----:B------:R-:W-:Y:S02]  /*4900*/  @!UPT UIADD3 URZ, UPT, UPT, URZ, URZ, URZ ;  /* 0x000000fffffff290 */ /* 0x000fe4000fffe0ff */
[----:B------:R2:W-:Y:S01]  /*4910*/  @!UP1 UTMALDG.3D [UR8], [UR14], desc[UR18] ;  /* 0x000012080e0095b4 */ /* 0x0005e20008011000 */
[----:B------:R2:W-:Y:S01]  /*4920*/  @!P4 SYNCS.ARRIVE.TRANS64.RED.A0TR RZ, [UR7+0x58], R25 ;  /* 0x00005819ffffc9a7 */ /* 0x0005e20008300407 */
[----:B------:R-:W-:Y:S01]  /*4930*/  UPLOP3.LUT UP1, UPT, UPT, UPT, UPT, 0x80, 0x8 ;  /* 0x000000000008789c */ /* 0x000fe20003f2f070 */
[----:B------:R-:W-:Y:S01]  /*4940*/  SYNCS.ARRIVE.TRANS64.RED.A1T0 RZ, [UR13], RZ ;  /* 0x000000ffffff79a7 */ /* 0x000fe2000810040d */
[----:B------:R-:W-:Y:S09]  /*4950*/  @P3 BRA `(.L_x_78) ;  /* 0xfffffff000a03947 */ /* 0x000ff2000383ffff */
[----:B------:R-:W-:-:S04]  /*4960*/  SHF.L.U32 R2, R29, 0x1f, RZ ;  /* 0x0000001f1d027819 */ /* 0x000fc800000006ff */
[----:B------:R-:W1:Y:S02]  /*4970*/  SYNCS.PHASECHK.TRANS64.TRYWAIT P0, [UR7+0x60], R2 ;  /* 0x00006002ff0075a7 */ /* 0x000e640008001107 */
[----:B-1----:R-:W-:Y:S05]  /*4980*/  @!P0 BRA `(.L_x_79) ;  /* 0x0000004c00188947 */ /* 0x002fea0003800000 */
.L_x_169:
[----:B------:R-:W3:Y:S02]  /*4990*/  SYNCS.PHASECHK.TRANS64.TRYWAIT P0, [UR7+0x68], R2 ;  /* 0x00006802ff0075a7 */ /* 0x000ee40008001107 */
[----:B---3--:R-:W-:Y:S05]  /*49a0*/  @!P0 BRA `(.L_x_80) ;  /* 0x0000004c00288947 */ /* 0x008fea0003800000 */
.L_x_171:
[----:B------:R-:W3:Y:S02]  /*49b0*/  SYNCS.PHASECHK.TRANS64.TRYWAIT P0, [UR7+0x70], R2 ;  /* 0x00007002ff0075a7 */ /* 0x000ee40008001107 */
[----:B---3--:R-:W-:Y:S05]  /*49c0*/  @!P0 BRA `(.L_x_81) ;  /* 0x0000004c00388947 */ /* 0x008fea0003800000 */
.L_x_173:
[----:B-1----:R-:W-:-:S07]  /*49d0*/  MOV R0, UR7 ;  /* 0x0000000700007c02 */ /* 0x002fce0008000f00 */
.L_x_82:
[----:B-1----:R-:W-:-:S04]  /*49e0*/  SHF.L.U32 R2, R29, 0x1f, RZ ;  /* 0x0000001f1d027819 */ /* 0x002fc800000006ff */
[----:B------:R1:W3:Y:S03]  /*49f0*/  SYNCS.PHASECHK.TRANS64.TRYWAIT P0, [R0+URZ+0x78], R2 ;  /* 0x00007802000075a7 */ /* 0x0002e600080011ff */
[----:B---3--:R-:W-:Y:S05]  /*4a00*/  @!P0 NANOSLEEP.SYNCS 0x989680 ;  /* 0x009896800000895d */ /* 0x008fea0003900000 */
[----:B------:R-:W3:Y:S02]  /*4a10*/  @!P0 SYNCS.PHASECHK.TRANS64 P0, [R0+URZ+0x78], R2 ;  /* 0x00007802000085a7 */ /* 0x000ee400080010ff */
[----:B--23--:R-:W-:Y:S05]  /*4a20*/  @P0 EXIT ;  /* 0x000000000000094d */ /* 0x00cfea0003800000 */
[----:B------:R-:W-:Y:S05]  /*4a30*/  BRA `(.L_x_82) ;  /* 0xfffffffc00e87947 */ /* 0x000fea000383ffff */
.L_x_67:
[----:B------:R-:W-:-:S06]  /*4a40*/  UISETP.GE.AND UP1, UPT, UR8, 0x4, UPT ;  /* 0x000000040800788c */ /* 0x000fcc000bf26270 */
[----:B------:R-:W-:-:S13]  /*4a50*/  PLOP3.LUT P0, PT, PT, PT, UP1, 0x80, 0x8 ;  /* 0x000000000008781c */ /* 0x000fda0003f0f018 */
[----:B------:R-:W-:Y:S05]  /*4a60*/  @!P0 EXIT ;  /* 0x000000000000894d */ /* 0x000fea0003800000 */
[----:B------:R-:W-:Y:S01]  /*4a70*/  BAR.SYNC.DEFER_BLOCKING 0x6, 0xa0 ;  /* 0x0182800000007b1d */ /* 0x000fe20000010000 */
[C---:B------:R-:W-:Y:S01]  /*4a80*/  IMAD.SHL.U32 R2, R101.reuse, 0x20, RZ ;  /* 0x0000002065027824 */ /* 0x040fe200078e00ff */
[C---:B------:R-:W-:Y:S01]  /*4a90*/  SHF.L.U32 R46, R101.reuse, 0x10, RZ ;  /* 0x00000010652e7819 */ /* 0x040fe200000006ff */
[C---:B------:R-:W-:Y:S01]  /*4aa0*/  IMAD.SHL.U32 R100, R101.reuse, 0x4, RZ ;  /* 0x0000000465647824 */ /* 0x040fe200078e00ff */
[C---:B------:R-:W-:Y:S01]  /*4ab0*/  LOP3.LUT R102, R101.reuse, 0x60, RZ, 0xc0, !PT ;  /* 0x0000006065667812 */ /* 0x040fe200078ec0ff */
[----:B------:R-:W-:Y:S01]  /*4ac0*/  HFMA2 R97, -RZ, RZ, 0, 5.9604644775390625e-08 ;  /* 0x00000001ff617431 */ /* 0x000fe200000001ff */
[----:B------:R-:W-:Y:S02]  /*4ad0*/  UMOV UR48, 0x400 ;  /* 0x0000040000307882 */ /* 0x000fe40000000000 */
[----:B------:R-:W1:Y:S01]  /*4ae0*/  LDC R91, c[0x0][0x370] ;  /* 0x0000dc00ff5b7b82 */ /* 0x000e620000000800 */
[----:B------:R-:W-:Y:S01]  /*4af0*/  ULEA UR48, UR37, UR48, 0x18 ;  /* 0x0000003025307291 */ /* 0x000fe2000f8ec0ff */
[----:B------:R-:W-:Y:S01]  /*4b00*/  LOP3.LUT R3, R2, 0xc0, RZ, 0xc0, !PT ;  /* 0x000000c002037812 */ /* 0x000fe200078ec0ff */
[----:B------:R-:W-:Y:S01]  /*4b10*/  HFMA2 R95, -RZ, RZ, 0, 0 ;  /* 0x00000000ff5f7431 */ /* 0x000fe200000001ff */
[----:B------:R-:W-:Y:S01]  /*4b20*/  LOP3.LUT R99, R101, 0x2, RZ, 0xc0, !PT ;  /* 0x0000000265637812 */ /* 0x000fe200078ec0ff */
[----:B------:R-:W-:Y:S01]  /*4b30*/  UIADD3 UR4, UPT, UPT, UR48, 0x200, URZ ;  /* 0x0000020030047890 */ /* 0x000fe2000fffe0ff */
[----:B------:R-:W-:Y:S01]  /*4b40*/  LOP3.LUT R100, R3, 0x18, R100, 0xf8, !PT ;  /* 0x0000001803647812 */ /* 0x000fe200078ef864 */
[----:B------:R-:W-:Y:S01]  /*4b50*/  IMAD.MOV.U32 R45, RZ, RZ, RZ ;  /* 0x000000ffff2d7224 */ /* 0x000fe200078e00ff */
[----:B------:R-:W2:Y:S01]  /*4b60*/  LDC R42, c[0x0][0xb0c] ;  /* 0x0002c300ff2a7b82 */ /* 0x000ea20000000800 */
[----:B------:R-:W-:Y:S01]  /*4b70*/  LOP3.LUT R46, R46, 0x600000, RZ, 0xc0, !PT ;  /* 0x006000002e2e7812 */ /* 0x000fe200078ec0ff */
[----:B------:R-:W-:Y:S01]  /*4b80*/  IMAD.MOV.U32 R105, RZ, RZ, RZ ;  /* 0x000000ffff697224 */ /* 0x000fe200078e00ff */
[----:B------:R-:W-:Y:S01]  /*4b90*/  LOP3.LUT R100, R100, 0xf20, R2, 0xf8, !PT ;  /* 0x00000f2064647812 */ /* 0x000fe200078ef802 */
[----:B------:R-:W-:Y:S01]  /*4ba0*/  IMAD.U32 R93, RZ, RZ, UR4 ;  /* 0x00000004ff5d7e24 */ /* 0x000fe2000f8e00ff */
[----:B------:R-:W-:Y:S01]  /*4bb0*/  LOP3.LUT R101, R101, 0x4, RZ, 0xc0, !PT ;  /* 0x0000000465657812 */ /* 0x000fe200078ec0ff */
[----:B------:R-:W4:Y:S01]  /*4bc0*/  LDCU.64 UR52, c[0x0][0x348] ;  /* 0x00006900ff3477ac */ /* 0x000f220008000a00 */
[----:B------:R-:W-:Y:S01]  /*4bd0*/  MOV R96, RZ ;  /* 0x000000ff00607202 */ /* 0x000fe20000000f00 */
[----:B------:R-:W1:Y:S01]  /*4be0*/  LDC R89, c[0x0][0xb20] ;  /* 0x0002c800ff597b82 */ /* 0x000e620000000800 */
[----:B------:R-:W3:Y:S01]  /*4bf0*/  LDS R0, [UR48+0x140] ;  /* 0x00014030ff007984 */ /* 0x000ee20008000800 */
[----:B------:R-:W-:Y:S01]  /*4c00*/  IMAD R100, R100, 0x2, R93 ;  /* 0x0000000264647824 */ /* 0x000fe200078e025d */
[----:B------:R-:W1:Y:S03]  /*4c10*/  LDCU.64 UR38, c[0x0][0x888] ;  /* 0x00011100ff2677ac */ /* 0x000e660008000a00 */
[--C-:B------:R-:W-:Y:S01]  /*4c20*/  IMAD R99, R99, -0x10, R100.reuse ;  /* 0xfffffff063637824 */ /* 0x100fe200078e0264 */
[----:B------:R-:W1:Y:S01]  /*4c30*/  LDCU.64 UR44, c[0x0][0x890] ;  /* 0x00011200ff2c77ac */ /* 0x000e620008000a00 */
[----:B------:R-:W1:Y:S01]  /*4c40*/  LDC R41, c[0x0][0xb30] ;  /* 0x0002cc00ff297b82 */ /* 0x000e620000000800 */
[----:B------:R-:W-:Y:S01]  /*4c50*/  IMAD R98, R101, -0x10, R100 ;  /* 0xfffffff065627824 */ /* 0x000fe200078e0264 */
[----:B------:R-:W-:Y:S01]  /*4c60*/  UMOV UR49, URZ ;  /* 0x000000ff00317c82 */ /* 0x000fe20008000000 */
[----:B------:R-:W-:-:S05]  /*4c70*/  UMOV UR51, URZ ;  /* 0x000000ff00337c82 */ /* 0x000fca0008000000 */
[----:B------:R-:W1:Y:S08]  /*4c80*/  LDC.64 R84, c[0x0][0xb10] ;  /* 0x0002c400ff547b82 */ /* 0x000e700000000a00 */
[----:B------:R-:W1:Y:S08]  /*4c90*/  LDC.64 R38, c[0x0][0xb18] ;  /* 0x0002c600ff267b82 */ /* 0x000e700000000a00 */
[----:B------:R-:W1:Y:S08]  /*4ca0*/  LDC.64 R36, c[0x0][0xb28] ;  /* 0x0002ca00ff247b82 */ /* 0x000e700000000a00 */
[----:B------:R-:W1:Y:S01]  /*4cb0*/  LDC.64 R82, c[0x0][0x8b0] ;  /* 0x00022c00ff527b82 */ /* 0x000e620000000a00 */
[----:B---3--:R-:W-:-:S07]  /*4cc0*/  IMAD.IADD R46, R0, 0x1, R46 ;  /* 0x00000001002e7824 */ /* 0x008fce00078e022e */
[----:B------:R-:W3:Y:S08]  /*4cd0*/  LDC.64 R80, c[0x0][0x8a8] ;  /* 0x00022a00ff507b82 */ /* 0x000ef00000000a00 */
[----:B--2-4-:R-:W1:Y:S02]  /*4ce0*/  LDC R90, c[0x0][0x374] ;  /* 0x0000dd00ff5a7b82 */ /* 0x014e640000000800 */
.L_x_126:
[----:B------:R-:W-:Y:S02]  /*4cf0*/  LEA R0, R105, UR48, 0x3 ;  /* 0x0000003069007c11 */ /* 0x000fe4000f8e18ff */
[----:B------:R-:W-:Y:S02]  /*4d00*/  SHF.L.U32 R2, R95, 0x1f, RZ ;  /* 0x0000001f5f027819 */ /* 0x000fe400000006ff */
[----:B-1----:R-:W-:Y:S02]  /*4d10*/  LEA R16, R105, UR48, 0x4 ;  /* 0x0000003069107c11 */ /* 0x002fe4000f8e20ff */
[----:B------:R-:W2:Y:S02]  /*4d20*/  SYNCS.PHASECHK.TRANS64.TRYWAIT P0, [R0+URZ+0x90], R2 ;  /* 0x00009002000075a7 */ /* 0x000ea400080011ff */
[----:B--23--:R-:W-:Y:S05]  /*4d30*/  @!P0 BRA `(.L_x_83) ;  /* 0x0000004800748947 */ /* 0x00cfea0003800000 */
.L_x_174:
[----:B------:R-:W4:Y:S01]  /*4d40*/  LDC.64 R10, c[0x0][0xb10] ;  /* 0x0002c400ff0a7b82 */ /* 0x000f220000000a00 */
[----:B------:R-:W3:Y:S01]  /*4d50*/  LDS.128 R16, [R16+0x120] ;  /* 0x0001200010107984 */ /* 0x000ee20000000c00 */
[----:B-1----:R-:W-:Y:S01]  /*4d60*/  ISETP.NE.AND P1, PT, R41, 0x1, PT ;  /* 0x000000012900780c */ /* 0x002fe20003f25270 */
[----:B--2---:R-:W-:Y:S01]  /*4d70*/  VIADD R0, R0, 0xa0 ;  /* 0x000000a000007836 */ /* 0x004fe20000000000 */
[----:B------:R-:W-:Y:S04]  /*4d80*/  ISETP.GE.AND P0, PT, R40, 0x1, PT ;  /* 0x000000012800780c */ /* 0x000fe80003f06270 */
[----:B------:R-:W1:Y:S01]  /*4d90*/  LDC.64 R8, c[0x0][0xb18] ;  /* 0x0002c600ff087b82 */ /* 0x000e620000000a00 */
[----:B------:R-:W-:Y:S01]  /*4da0*/  PRMT R0, RZ, 0x654, R0 ;  /* 0x00000654ff007816 */ /* 0x000fe20000000000 */
[----:B------:R-:W-:Y:S01]  /*4db0*/  @!PT LDS RZ, [RZ] ;  /* 0x00000000fffff984 */ /* 0x000fe20000000800 */
[----:B------:R-:W-:Y:S01]  /*4dc0*/  @!PT LDS RZ, [RZ] ;  /* 0x00000000fffff984 */ /* 0x000fe20000000800 */
[----:B------:R-:W-:Y:S01]  /*4dd0*/  @!PT LDS RZ, [RZ] ;  /* 0x00000000fffff984 */ /* 0x000fe20000000800 */
[----:B------:R-:W-:Y:S01]  /*4de0*/  @!PT LDS RZ, [RZ] ;  /* 0x00000000fffff984 */ /* 0x000fe20000000800 */
[----:B------:R2:W-:Y:S06]  /*4df0*/  MEMBAR.ALL.CTA ;  /* 0x0000000000007992 */ /* 0x0005ec0000008000 */
[----:B--2---:R-:W2:Y:S01]  /*4e00*/  FENCE.VIEW.ASYNC.S ;  /* 0x00000000000073c6 */ /* 0x004ea20000000000 */
[----:B------:R-:W1:Y:S08]  /*4e10*/  @!P1 LDC R12, c[0x0][0xb20] ;  /* 0x0002c800ff0c9b82 */ /* 0x000e700000000800 */
[----:B------:R-:W1:Y:S01]  /*4e20*/  @!P1 LDC R7, c[0x0][0xb0c] ;  /* 0x0002c300ff079b82 */ /* 0x000e620000000800 */
[----:B--2---:R2:W-:Y:S01]  /*4e30*/  SYNCS.ARRIVE.TRANS64.RED.A1T0 RZ, [R0+URZ], RZ ;  /* 0x000000ff00ff79a7 */ /* 0x0045e200081004ff */
[----:B---3--:R-:W-:Y:S04]  /*4e40*/  LOP3.LUT P4, RZ, R18, 0x1, RZ, 0xc0, !PT ;  /* 0x0000000112ff7812 */ /* 0x008fe8000788c0ff */
[----:B------:R-:W-:Y:S09]  /*4e50*/  P2R R103, PR, RZ, 0x10 ;  /* 0x00000010ff677803 */ /* 0x000ff20000000000 */
[----:B------:R-:W-:Y:S02]  /*4e60*/  @P4 MOV R44, R16 ;  /* 0x00000010002c4202 */ /* 0x000fe40000000f00 */
[----:B------:R-:W-:Y:S01]  /*4e70*/  @P4 LOP3.LUT R43, R17, 0xffff, RZ, 0xc0, !PT ;  /* 0x0000ffff112b4812 */ /* 0x000fe200078ec0ff */
[----:B--2-4-:R-:W-:Y:S06]  /*4e80*/  @!P0 BRA `(.L_x_84) ;  /* 0x0000000000a48947 */ /* 0x014fec0003800000 */
[----:B------:R-:W-:Y:S01]  /*4e90*/  IMAD.HI.U32 R0, R90, R39, RZ ;  /* 0x000000275a007227 */ /* 0x000fe200078e00ff */
[----:B------:R-:W-:Y:S02]  /*4ea0*/  ISETP.NE.AND P0, PT, R38, 0x1, PT ;  /* 0x000000012600780c */ /* 0x000fe40003f05270 */
[----:B------:R-:W-:Y:S01]  /*4eb0*/  ISETP.NE.AND P2, PT, R40, 0x1, PT ;  /* 0x000000012800780c */ /* 0x000fe20003f45270 */
[----:B------:R-:W-:Y:S01]  /*4ec0*/  IMAD.HI.U32 R4, R91, R84, RZ ;  /* 0x000000545b047227 */ /* 0x000fe200078e00ff */
[----:B------:R-:W-:Y:S02]  /*4ed0*/  SHF.R.U32.HI R0, RZ, R89, R0 ;  /* 0x00000059ff007219 */ /* 0x000fe40000011600 */
[----:B------:R-:W-:Y:S01]  /*4ee0*/  ISETP.NE.AND P3, PT, R42, 0x1, PT ;  /* 0x000000012a00780c */ /* 0x000fe20003f65270 */
[----:B------:R-:W-:Y:S01]  /*4ef0*/  IMAD.HI.U32 R6, R43, R39, RZ ;  /* 0x000000272b067227 */ /* 0x000fe200078e00ff */
[-C--:B------:R-:W-:Y:S02]  /*4f00*/  SHF.R.U32.HI R4, RZ, R85.reuse, R4 ;  /* 0x00000055ff047219 */ /* 0x080fe40000011604 */
[----:B------:R-:W-:Y:S01]  /*4f10*/  SEL R0, R90, R0, !P0 ;  /* 0x000000005a007207 */ /* 0x000fe20004000000 */
[----:B------:R-:W-:Y:S01]  /*4f20*/  IMAD.HI.U32 R5, R44, R84, RZ ;  /* 0x000000542c057227 */ /* 0x000fe200078e00ff */
[----:B------:R-:W-:Y:S03]  /*4f30*/  SEL R4, R91, R4, !P3 ;  /* 0x000000045b047207 */ /* 0x000fe60005800000 */
[-C--:B------:R-:W-:Y:S01]  /*4f40*/  IMAD.HI.U32 R3, R0, R36.reuse, RZ ;  /* 0x0000002400037227 */ /* 0x080fe200078e00ff */
[----:B------:R-:W-:Y:S03]  /*4f50*/  SHF.R.U32.HI R5, RZ, R85, R5 ;  /* 0x00000055ff057219 */ /* 0x000fe60000011605 */
[----:B------:R-:W-:Y:S01]  /*4f60*/  IMAD.HI.U32 R2, R4, R36, RZ ;  /* 0x0000002404027227 */ /* 0x000fe200078e00ff */
[----:B------:R-:W-:Y:S02]  /*4f70*/  @P2 SHF.R.U32.HI R0, RZ, R37, R3 ;  /* 0x00000025ff002219 */ /* 0x000fe40000011603 */
[----:B------:R-:W-:Y:S02]  /*4f80*/  SHF.R.U32.HI R3, RZ, R89, R6 ;  /* 0x00000059ff037219 */ /* 0x000fe40000011606 */
[----:B------:R-:W-:Y:S01]  /*4f90*/  @P2 SHF.R.U32.HI R4, RZ, R37, R2 ;  /* 0x00000025ff042219 */ /* 0x000fe20000011602 */
[----:B------:R-:W-:Y:S01]  /*4fa0*/  IMAD R0, R40, R0, RZ ;  /* 0x0000000028007224 */ /* 0x000fe200078e02ff */
[----:B------:R-:W-:Y:S02]  /*4fb0*/  SEL R3, R43, R3, !P0 ;  /* 0x000000032b037207 */ /* 0x000fe40004000000 */
[----:B------:R-:W-:Y:S01]  /*4fc0*/  SEL R2, R44, R5, !P3 ;  /* 0x000000052c027207 */ /* 0x000fe20005800000 */
[----:B------:R-:W-:Y:S01]  /*4fd0*/  IMAD R5, R40, R4, RZ ;  /* 0x0000000428057224 */ /* 0x000fe200078e02ff */
[C---:B------:R-:W-:Y:S01]  /*4fe0*/  ISETP.GE.AND P0, PT, R3.reuse, R0, PT ;  /* 0x000000000300720c */ /* 0x040fe20003f06270 */
[C---:B------:R-:W-:Y:S03]  /*4ff0*/  IMAD.HI.U32 R0, R3.reuse, R36, RZ ;  /* 0x0000002403007227 */ /* 0x040fe600078e00ff */
[C---:B------:R-:W-:Y:S02]  /*5000*/  ISETP.GE.OR P0, PT, R2.reuse, R5, P0 ;  /* 0x000000050200720c */ /* 0x040fe40000706670 */
[----:B------:R-:W-:Y:S04]  /*5010*/  SHF.R.U32.HI R0, RZ, R37, R0 ;  /* 0x00000025ff007219 */ /* 0x000fe80000011600 */
[C---:B------:R-:W-:Y:S05]  /*5020*/  SEL R6, R3.reuse, R0, !P2 ;  /* 0x0000000003067207 */ /* 0x040fea0005000000 */
        /* <DEDUP_REMOVED lines=14> */
[----:B------:R-:W-:Y:S07]  /*5110*/  IMAD R43, R3, R38, R43 ;  /* 0x00000026032b7224 */ /* 0x000fee00078e022b */
.L_x_84:
[----:B-1----:R-:W-:Y:S01]  /*5120*/  @!P1 ISETP.NE.AND P0, PT, R8, 0x1, PT ;  /* 0x000000010800980c */ /* 0x002fe20003f05270 */
[----:B------:R-:W-:Y:S01]  /*5130*/  @!P1 IMAD.HI.U32 R2, R43, R9, RZ ;  /* 0x000000092b029227 */ /* 0x000fe200078e00ff */
[----:B------:R-:W-:Y:S01]  /*5140*/  R2UR UR42, R15 ;  /* 0x000000000f2a72ca */ /* 0x000fe200000e0000 */
[----:B------:R-:W-:Y:S01]  /*5150*/  BSSY.RECONVERGENT B6, `(.L_x_85) ;  /* 0x0000031000067945 */ /* 0x000fe20003800200 */
[----:B------:R-:W-:Y:S01]  /*5160*/  R2UR UR41, R14 ;  /* 0x000000000e2972ca */ /* 0x000fe200000e0000 */
[C---:B------:R-:W-:Y:S01]  /*5170*/  @!P1 IMAD.HI.U32 R0, R44.reuse, R10, RZ ;  /* 0x0000000a2c009227 */ /* 0x040fe200078e00ff */
[----:B------:R-:W-:Y:S02]  /*5180*/  @!P1 SHF.R.U32.HI R2, RZ, R12, R2 ;  /* 0x0000000cff029219 */ /* 0x000fe40000011602 */
[----:B------:R-:W-:Y:S01]  /*5190*/  @!P1 ISETP.NE.AND P2, PT, R7, 0x1, PT ;  /* 0x000000010700980c */ /* 0x000fe20003f45270 */
[----:B------:R-:W-:Y:S01]  /*51a0*/  VIADD R105, R105, 0x1 ;  /* 0x0000000169697836 */ /* 0x000fe20000000000 */
[----:B------:R-:W-:Y:S02]  /*51b0*/  @!P1 SEL R2, R43, R2, !P0 ;  /* 0x000000022b029207 */ /* 0x000fe40004000000 */
[----:B------:R-:W-:Y:S02]  /*51c0*/  @!P1 SHF.R.U32.HI R0, RZ, R11, R0 ;  /* 0x0000000bff009219 */ /* 0x000fe40000011600 */
[----:B------:R-:W-:Y:S01]  /*51d0*/  LOP3.LUT P0, RZ, R93, 0x1b0, RZ, 0xc0, !PT ;  /* 0x000001b05dff7812 */ /* 0x000fe2000780c0ff */
[----:B------:R-:W-:Y:S01]  /*51e0*/  USHF.L.U32 UR42, UR42, 0x7, URZ ;  /* 0x000000072a2a7899 */ /* 0x000fe200080006ff */
[----:B------:R-:W-:Y:S01]  /*51f0*/  @!P1 SEL R3, R44, R0, !P2 ;  /* 0x000000002c039207 */ /* 0x000fe20005000000 */
[----:B------:R-:W-:Y:S01]  /*5200*/  USHF.L.U32 UR41, UR41, 0x7, URZ ;  /* 0x0000000729297899 */ /* 0x000fe200080006ff */
[----:B------:R-:W-:Y:S03]  /*5210*/  @P4 SHF.R.U32.HI R94, RZ, 0x10, R17 ;  /* 0x00000010ff5e4819 */ /* 0x000fe60000011611 */
[----:B------:R-:W-:Y:S02]  /*5220*/  @!P1 IMAD.IADD R0, R2, 0x1, -R3 ;  /* 0x0000000102009824 */ /* 0x000fe400078e0a03 */
[----:B------:R-:W-:Y:S02]  /*5230*/  @!P1 IMAD.IADD R2, R3, 0x1, -R2 ;  /* 0x0000000103029824 */ /* 0x000fe400078e0a02 */
[----:B------:R-:W-:Y:S02]  /*5240*/  @!P1 IMAD R44, R0, R7, R44 ;  /* 0x00000007002c9224 */ /* 0x000fe400078e022c */
[----:B------:R-:W-:Y:S01]  /*5250*/  @!P1 IMAD R43, R2, R8, R43 ;  /* 0x00000008022b9224 */ /* 0x000fe200078e022b */
[----:B------:R-:W-:Y:S06]  /*5260*/  @!P0 BRA `(.L_x_86) ;  /* 0x00000000007c8947 */ /* 0x000fec0003800000 */
[----:B------:R-:W1:Y:S01]  /*5270*/  LDCU.64 UR8, c[0x4][0x80] ;  /* 0x01001000ff0877ac */ /* 0x000e620008000a00 */
[----:B------:R-:W-:Y:S01]  /*5280*/  MOV R2, 0x0 ;  /* 0x0000000000027802 */ /* 0x000fe20000000f00 */
[----:B------:R-:W-:Y:S02]  /*5290*/  HFMA2 R12, -RZ, RZ, 0, 5.9604644775390625e-08 ;  /* 0x00000001ff0c7431 */ /* 0x000fe400000001ff */
[----:B------:R-:W-:Y:S01]  /*52a0*/  IMAD.MOV.U32 R8, RZ, RZ, 0x70 ;  /* 0x00000070ff087424 */ /* 0x000fe200078e00ff */
[----:B------:R2:W3:Y:S01]  /*52b0*/  LDC.64 R14, c[0x4][R2] ;  /* 0x01000000020e7b82 */ /* 0x0004e20000000a00 */
[----:B------:R-:W4:Y:S01]  /*52c0*/  LDCU.64 UR6, c[0x4][0x88] ;  /* 0x01001100ff0677ac */ /* 0x000f220008000a00 */
[----:B------:R-:W-:Y:S01]  /*52d0*/  IMAD.MOV.U32 R13, RZ, RZ, RZ ;  /* 0x000000ffff0d7224 */ /* 0x000fe200078e00ff */
[----:B------:R-:W2:Y:S01]  /*52e0*/  LDCU.64 UR4, c[0x4][0x8] ;  /* 0x01000100ff0477ac */ /* 0x000ea20008000a00 */
[----:B-1----:R-:W-:Y:S01]  /*52f0*/  MOV R5, UR9 ;  /* 0x0000000900057c02 */ /* 0x002fe20008000f00 */
[----:B------:R-:W-:Y:S01]  /*5300*/  IMAD.U32 R4, RZ, RZ, UR8 ;  /* 0x00000008ff047e24 */ /* 0x000fe2000f8e00ff */
[----:B----4-:R-:W-:Y:S01]  /*5310*/  MOV R7, UR7 ;  /* 0x0000000700077c02 */ /* 0x010fe20008000f00 */
[----:B------:R-:W-:Y:S01]  /*5320*/  IMAD.U32 R6, RZ, RZ, UR6 ;  /* 0x00000006ff067e24 */ /* 0x000fe2000f8e00ff */
[----:B--2---:R-:W-:Y:S01]  /*5330*/  MOV R11, UR5 ;  /* 0x00000005000b7c02 */ /* 0x004fe20008000f00 */
[----:B------:R-:W-:Y:S02]  /*5340*/  IMAD.U32 R10, RZ, RZ, UR4 ;  /* 0x00000004ff0a7e24 */ /* 0x000fe4000f8e00ff */
[----:B------:R-:W-:Y:S07]  /*5350*/  LEPC R20, `(.L_x_87) ;  /* 0x000000001014794e */ /* 0x000fee0000000000 */
[----:B---3-5:R-:W-:Y:S05]  /*5360*/  CALL.ABS.NOINC R14 ;  /* 0x000000000e007343 */ /* 0x028fea0003c00000 */
.L_x_87:
[----:B------:R-:W1:Y:S01]  /*5370*/  LDCU.64 UR8, c[0x4][0x80] ;  /* 0x01001000ff0877ac */ /* 0x000e620008000a00 */
[----:B------:R-:W2:Y:S01]  /*5380*/  LDC.64 R2, c[0x4][R2] ;  /* 0x0100000002027b82 */ /* 0x000ea20000000a00 */
[----:B------:R-:W-:Y:S02]  /*5390*/  HFMA2 R12, -RZ, RZ, 0, 5.9604644775390625e-08 ;  /* 0x00000001ff0c7431 */ /* 0x000fe400000001ff */
[----:B------:R-:W-:Y:S02]  /*53a0*/  IMAD.MOV.U32 R8, RZ, RZ, 0x70 ;  /* 0x00000070ff087424 */ /* 0x000fe400078e00ff */
[----:B------:R-:W-:Y:S01]  /*53b0*/  IMAD.MOV.U32 R13, RZ, RZ, RZ ;  /* 0x000000ffff0d7224 */ /* 0x000fe200078e00ff */
[----:B------:R-:W3:Y:S01]  /*53c0*/  LDCU.64 UR6, c[0x4][0x88] ;  /* 0x01001100ff0677ac */ /* 0x000ee20008000a00 */
[----:B------:R-:W4:Y:S01]  /*53d0*/  LDCU.64 UR4, c[0x4][0x8] ;  /* 0x01000100ff0477ac */ /* 0x000f220008000a00 */
[----:B-1----:R-:W-:Y:S02]  /*53e0*/  MOV R4, UR8 ;  /* 0x0000000800047c02 */ /* 0x002fe40008000f00 */
[----:B------:R-:W-:Y:S02]  /*53f0*/  MOV R5, UR9 ;  /* 0x0000000900057c02 */ /* 0x000fe40008000f00 */
[----:B---3--:R-:W-:Y:S01]  /*5400*/  MOV R7, UR7 ;  /* 0x0000000700077c02 */ /* 0x008fe20008000f00 */
[----:B------:R-:W-:Y:S01]  /*5410*/  IMAD.U32 R6, RZ, RZ, UR6 ;  /* 0x00000006ff067e24 */ /* 0x000fe2000f8e00ff */
[----:B----4-:R-:W-:Y:S01]  /*5420*/  MOV R11, UR5 ;  /* 0x00000005000b7c02 */ /* 0x010fe20008000f00 */
[----:B------:R-:W-:Y:S02]  /*5430*/  IMAD.U32 R10, RZ, RZ, UR4 ;  /* 0x00000004ff0a7e24 */ /* 0x000fe4000f8e00ff */
[----:B------:R-:W-:Y:S07]  /*5440*/  LEPC R20, `(.L_x_86) ;  /* 0x000000001014794e */ /* 0x000fee0000000000 */
[----:B--2---:R-:W-:Y:S05]  /*5450*/  CALL.ABS.NOINC R2 ;  /* 0x0000000002007343 */ /* 0x004fea0003c00000 */
.L_x_86:
[----:B------:R-:W-:Y:S05]  /*5460*/  BSYNC.RECONVERGENT B6 ;  /* 0x0000000000067941 */ /* 0x000fea0003800200 */
.L_x_85:
[----:B------:R-:W-:Y:S01]  /*5470*/  ISETP.NE.U32.AND P4, PT, R82, RZ, PT ;  /* 0x000000ff5200720c */ /* 0x000fe20003f85070 */
[----:B------:R-:W-:Y:S01]  /*5480*/  UISETP.NE.AND UP2, UPT, UR50, URZ, UPT ;  /* 0x000000ff3200728c */ /* 0x000fe2000bf45270 */
[----:B------:R-:W-:Y:S01]  /*5490*/  ISETP.NE.U32.AND P2, PT, RZ, UR38, PT ;  /* 0x00000026ff007c0c */ /* 0x000fe2000bf45070 */
[----:B------:R-:W-:Y:S01]  /*54a0*/  UISETP.NE.U32.AND UP1, UPT, UR44, URZ, UPT ;  /* 0x000000ff2c00728c */ /* 0x000fe2000bf25070 */
[----:B------:R-:W-:Y:S01]  /*54b0*/  ISETP.NE.AND.EX P4, PT, R83, RZ, PT, P4 ;  /* 0x000000ff5300720c */ /* 0x000fe20003f85340 */
[----:B------:R-:W-:Y:S01]  /*54c0*/  UPLOP3.LUT UP0, UPT, UPT, UPT, UPT, 0x40, 0x4 ;  /* 0x000000000004789c */ /* 0x000fe20003f0e870 */
[----:B------:R-:W-:Y:S01]  /*54d0*/  ISETP.NE.AND.EX P2, PT, RZ, UR39, PT, P2 ;  /* 0x00000027ff007c0c */ /* 0x000fe2000bf45320 */
[----:B------:R-:W-:Y:S01]  /*54e0*/  UISETP.NE.AND.EX UP1, UPT, UR45, URZ, UPT, UP1 ;  /* 0x000000ff2d00728c */ /* 0x000fe2000bf25310 */
[----:B------:R-:W-:Y:S04]  /*54f0*/  PLOP3.LUT P1, PT, PT, PT, UP2, 0x80, 0x8 ;  /* 0x000000000008781c */ /* 0x000fe80003f2f028 */
[----:B------:R-:W-:Y:S06]  /*5500*/  @UP2 UPLOP3.LUT UP0, UPT, UPT, UPT, UP1, 0x80, 0x8 ;  /* 0x000000000008289c */ /* 0x000fec0003f0f010 */
[----:B------:R-:W-:Y:S01]  /*5510*/  PLOP3.LUT P0, PT, PT, PT, UP0, 0x80, 0x8 ;  /* 0x000000000008781c */ /* 0x000fe20003f0f008 */
[----:B------:R-:W-:Y:S01]  /*5520*/  @!UPT UIADD3 URZ, UPT, UPT, URZ, URZ, URZ ;  /* 0x000000fffffff290 */ /* 0x000fe2000fffe0ff */
[----:B------:R-:W-:Y:S11]  /*5530*/  BRA.U !UP1, `(.L_x_88) ;  /* 0x0000000109387547 */ /* 0x000ff6000b800000 */
[----:B------:R-:W-:Y:S01]  /*5540*/  UISETP.NE.U32.AND UP0, UPT, UR38, URZ, UPT ;  /* 0x000000ff2600728c */ /* 0x000fe2000bf05070 */
[----:B------:R-:W-:Y:S02]  /*5550*/  HFMA2 R0, -RZ, RZ, 0, 5.9604644775390625e-08 ;  /* 0x00000001ff007431 */ /* 0x000fe400000001ff */
[----:B------:R-:W-:Y:S01]  /*5560*/  IMAD.MOV.U32 R88, RZ, RZ, 0x1 ;  /* 0x00000001ff587424 */ /* 0x000fe200078e00ff */
[----:B------:R-:W-:Y:S06]  /*5570*/  UISETP.NE.AND.EX UP0, UPT, UR39, URZ, UPT, UP0 ;  /* 0x000000ff2700728c */ /* 0x000fec000bf05300 */
[----:B------:R-:W-:Y:S05]  /*5580*/  PLOP3.LUT P3, PT, PT, PT, UP0, 0x80, 0x8 ;  /* 0x000000000008781c */ /* 0x000fea0003f6f008 */
[----:B------:R-:W1:Y:S01]  /*5590*/  @UP0 LDCU.64 UR6, c[0x0][0x888] ;  /* 0x00011100ff0607ac */ /* 0x000e620008000a00 */
[----:B------:R-:W-:Y:S07]  /*55a0*/  @UP0 UIMAD UR4, UR36, UR44, URZ ;  /* 0x0000002c240402a4 */ /* 0x000fee000f8e02ff */
[----:B------:R-:W-:Y:S01]  /*55b0*/  @!P3 PRMT R88, R0, 0x7610, R88 ;  /* 0x000076100058b816 */ /* 0x000fe20000000058 */
[----:B-1----:R-:W-:Y:S03]  /*55c0*/  @UP0 UIMAD.WIDE UR6, UR4, 0x4, UR6 ;  /* 0x00000004040608a5 */ /* 0x002fe6000f8e0206 */
[----:B------:R-:W1:Y:S03]  /*55d0*/  @!UP0 LDCU UR4, c[0x0][0x880] ;  /* 0x00011000ff0487ac */ /* 0x000e660008000800 */
[----:B------:R-:W-:Y:S01]  /*55e0*/  IMAD.U32 R2, RZ, RZ, UR6 ;  /* 0x00000006ff027e24 */ /* 0x000fe2000f8e00ff */
[----:B------:R-:W-:Y:S05]  /*55f0*/  MOV R3, UR7 ;  /* 0x0000000700037c02 */ /* 0x000fea0008000f00 */
[----:B-----5:R2:W5:Y:S02]  /*5600*/  @P3 LDG.E R49, desc[UR46][R2.64] ;  /* 0x0000002e02313981 */ /* 0x020564000c1e1900 */
[----:B-12---:R-:W-:Y:S02]  /*5610*/  @!P3 IMAD.U32 R49, RZ, RZ, UR4 ;  /* 0x00000004ff31be24 */ /* 0x006fe4000f8e00ff */
.L_x_88:
[----:B------:R-:W-:Y:S05]  /*5620*/  @!P4 BRA `(.L_x_89) ;  /* 0x000000000020c947 */ /* 0x000fea0003800000 */
[----:B------:R-:W-:Y:S04]  /*5630*/  ISETP.NE.U32.AND P3, PT, R80, RZ, PT ;  /* 0x000000ff5000720c */ /* 0x000fe80003f65070 */
[----:B------:R-:W-:Y:S11]  /*5640*/  ISETP.NE.AND.EX P3, PT, R81, RZ, PT, P3 ;  /* 0x000000ff5100720c */ /* 0x000ff60003f65330 */
[----:B------:R-:W-:Y:S02]  /*5650*/  @!UPT UIADD3 URZ, UPT, UPT, URZ, URZ, URZ ;  /* 0x000000fffffff290 */ /* 0x000fe4000fffe0ff */
[----:B------:R-:W1:Y:S01]  /*5660*/  @P3 LDC.64 R2, c[0x0][0x8a8] ;  /* 0x00022a00ff023b82 */ /* 0x000e620000000a00 */
[----:B------:R-:W-:Y:S04]  /*5670*/  @P3 IMAD R0, R82, UR36, RZ ;  /* 0x0000002452003c24 */ /* 0x000fe8000f8e02ff */
[----:B-1----:R-:W-:Y:S05]  /*5680*/  @P3 IMAD.WIDE R2, R0, 0x4, R2 ;  /* 0x0000000400023825 */ /* 0x002fea00078e0202 */
[----:B-----5:R1:W5:Y:S02]  /*5690*/  @P3 LDG.E R47, desc[UR46][R2.64] ;  /* 0x0000002e022f3981 */ /* 0x020364000c1e1900 */
[----:B-1----:R-:W2:Y:S02]  /*56a0*/  @!P3 LDC R47, c[0x0][0x8a0] ;  /* 0x00022800ff2fbb82 */ /* 0x002ea40000000800 */
.L_x_89:
[----:B-----5:R-:W-:Y:S01]  /*56b0*/  FSETP.NEU.AND P3, PT, R49, RZ, PT ;  /* 0x000000ff3100720b */ /* 0x020fe20003f6d000 */
[----:B------:R-:W-:Y:S01]  /*56c0*/  BSSY B1, `(.L_x_90) ;  /* 0x0000039000017945 */ /* 0x000fe20003800000 */
[----:B------:R-:W-:Y:S01]  /*56d0*/  SEL R3, RZ, 0xffffffff, P2 ;  /* 0xffffffffff037807 */ /* 0x000fe20001000000 */
[----:B------:R-:W-:Y:S01]  /*56e0*/  IMAD.MOV.U32 R66, RZ, RZ, 0x1 ;  /* 0x00000001ff427424 */ /* 0x000fe200078e00ff */
[----:B------:R-:W-:Y:S01]  /*56f0*/  @P1 LOP3.LUT P2, RZ, R88, 0xff, RZ, 0xc0, !PT ;  /* 0x000000ff58ff1812 */ /* 0x000fe2000784c0ff */
[----:B------:R-:W-:Y:S01]  /*5700*/  IMAD R48, R45, 0x80, R46 ;  /* 0x000000802d307824 */ /* 0x000fe200078e022e */
[----:B------:R-:W-:Y:S01]  /*5710*/  @P1 SEL R0, RZ, 0xffffffff, P3 ;  /* 0xffffffffff001807 */ /* 0x000fe20001800000 */
[----:B------:R-:W-:Y:S01]  /*5720*/  IMAD R106, R101, -0x10, R99 ;  /* 0xfffffff0656a7824 */ /* 0x000fe200078e0263 */
[----:B------:R-:W-:Y:S01]  /*5730*/  LOP3.LUT R97, R97, 0x1, RZ, 0x3c, !PT ;  /* 0x0000000161617812 */ /* 0x000fe200078e3cff */
[----:B------:R-:W-:Y:S01]  /*5740*/  IMAD.MOV.U32 R65, RZ, RZ, RZ ;  /* 0x000000ffff417224 */ /* 0x000fe200078e00ff */
[----:B------:R-:W-:Y:S02]  /*5750*/  @P0 SEL R0, R3, R0, !P2 ;  /* 0x0000000003000207 */ /* 0x000fe40005000000 */
[----:B------:R-:W-:Y:S02]  /*5760*/  CS2R R78, SRZ ;  /* 0x00000000004e7805 */ /* 0x000fe4000001ff00 */
[----:B------:R-:W-:Y:S02]  /*5770*/  LEA R64, R45, UR48, 0x3 ;  /* 0x000000302d407c11 */ /* 0x000fe4000f8e18ff */
[----:B------:R-:W-:Y:S02]  /*5780*/  CS2R R76, SRZ ;  /* 0x00000000004c7805 */ /* 0x000fe4000001ff00 */
[----:B------:R-:W-:Y:S02]  /*5790*/  @P1 LOP3.LUT R0, R0, 0x1, RZ, 0xc0, !PT ;  /* 0x0000000100001812 */ /* 0x000fe400078ec0ff */
[----:B------:R-:W-:Y:S02]  /*57a0*/  CS2R R70, SRZ ;  /* 0x0000000000467805 */ /* 0x000fe4000001ff00 */
[----:B------:R-:W-:Y:S02]  /*57b0*/  PLOP3.LUT P2, PT, PT, PT, UP1, 0x80, 0x8 ;  /* 0x000000000008781c */ /* 0x000fe40003f4f018 */
[----:B------:R-:W-:Y:S02]  /*57c0*/  CS2R R68, SRZ ;  /* 0x0000000000447805 */ /* 0x000fe4000001ff00 */
[----:B------:R-:W-:Y:S02]  /*57d0*/  ISETP.NE.U32.OR P5, PT, R0, 0x1, !P1 ;  /* 0x000000010000780c */ /* 0x000fe40004fa5470 */
[----:B------:R-:W-:Y:S02]  /*57e0*/  CS2R R62, SRZ ;  /* 0x00000000003e7805 */ /* 0x000fe4000001ff00 */
[----:B------:R-:W-:Y:S02]  /*57f0*/  LOP3.LUT P4, R104, R88, 0xff, RZ, 0xc0, !PT ;  /* 0x000000ff58687812 */ /* 0x000fe4000788c0ff */
[----:B------:R-:W-:Y:S02]  /*5800*/  CS2R R60, SRZ ;  /* 0x00000000003c7805 */ /* 0x000fe4000001ff00 */
[----:B------:R-:W-:Y:S02]  /*5810*/  SEL R2, RZ, 0xffffffff, P3 ;  /* 0xffffffffff027807 */ /* 0x000fe40001800000 */
[----:B------:R-:W-:Y:S02]  /*5820*/  CS2R R58, SRZ ;  /* 0x00000000003a7805 */ /* 0x000fe4000001ff00 */
[----:B------:R-:W-:Y:S02]  /*5830*/  P2R R107, PR, RZ, 0x20 ;  /* 0x00000020ff6b7803 */ /* 0x000fe40000000000 */
[----:B------:R-:W-:Y:S02]  /*5840*/  CS2R R56, SRZ ;  /* 0x0000000000387805 */ /* 0x000fe4000001ff00 */
[----:B------:R-:W-:Y:S02]  /*5850*/  @P2 SEL R2, R3, R2, !P4 ;  /* 0x0000000203022207 */ /* 0x000fe40006000000 */
[----:B------:R-:W-:Y:S02]  /*5860*/  @P5 SHF.L.U32 R0, R97, 0x1f, RZ ;  /* 0x0000001f61005819 */ /* 0x000fe400000006ff */
[----:B------:R-:W-:Y:S02]  /*5870*/  LOP3.LUT R2, R2, 0x1, RZ, 0xc0, !PT ;  /* 0x0000000102027812 */ /* 0x000fe400078ec0ff */
[----:B------:R1:W3:Y:S02]  /*5880*/  @P5 SYNCS.PHASECHK.TRANS64.TRYWAIT P1, [UR48+0x40], R0 ;  /* 0x00004000ff0055a7 */ /* 0x0002e40008021130 */
[----:B------:R-:W-:Y:S04]  /*5890*/  ISETP.NE.U32.AND P2, PT, R2, 0x1, PT ;  /* 0x000000010200780c */ /* 0x000fe80003f45070 */
[----:B------:R-:W-:Y:S02]  /*58a0*/  P2R R67, PR, RZ, 0x4 ;  /* 0x00000004ff437803 */ /* 0x000fe40000000000 */
[----:B-1----:R-:W-:Y:S04]  /*58b0*/  SHF.L.U32 R0, R96, 0x1f, RZ ;  /* 0x0000001f60007819 */ /* 0x002fe800000006ff */
[----:B------:R1:W4:Y:S01]  /*58c0*/  SYNCS.PHASECHK.TRANS64.TRYWAIT P0, [R64+URZ+0xb0], R0 ;  /* 0x0000b000400075a7 */ /* 0x00032200080011ff */
[----:B---3--:R-:W-:Y:S01]  /*58d0*/  @P5 SEL R66, RZ, 0x1, !P1 ;  /* 0x00000001ff425807 */ /* 0x008fe20004800000 */
[----:B-1----:R-:W-:Y:S06]  /*58e0*/  @!P5 BRA `(.L_x_91) ;  /* 0x000000000058d947 */ /* 0x002fec0003800000 */
[----:B------:R-:W-:Y:S01]  /*58f0*/  IMAD.MOV.U32 R79, RZ, RZ, RZ ;  /* 0x000000ffff4f7224 */ /* 0x000fe200078e00ff */
[----:B------:R-:W-:Y:S01]  /*5900*/  ISETP.NE.AND P1, PT, R66, RZ, PT ;  /* 0x000000ff4200720c */ /* 0x000fe20003f25270 */
[----:B------:R-:W-:Y:S01]  /*5910*/  BSSY B0, `(.L_x_92) ;  /* 0x000000c000007945 */ /* 0x000fe20003800000 */
[----:B------:R-:W-:Y:S02]  /*5920*/  CS2R R58, SRZ ;  /* 0x00000000003a7805 */ /* 0x000fe4000001ff00 */
[----:B------:R-:W-:Y:S02]  /*5930*/  CS2R R56, SRZ ;  /* 0x0000000000387805 */ /* 0x000fe4000001ff00 */
[----:B------:R-:W-:Y:S02]  /*5940*/  CS2R R62, SRZ ;  /* 0x00000000003e7805 */ /* 0x000fe4000001ff00 */
[----:B------:R-:W-:Y:S02]  /*5950*/  CS2R R60, SRZ ;  /* 0x00000000003c7805 */ /* 0x000fe4000001ff00 */
[----:B------:R-:W-:Y:S02]  /*5960*/  CS2R R70, SRZ ;  /* 0x0000000000467805 */ /* 0x000fe4000001ff00 */
[----:B------:R-:W-:Y:S02]  /*5970*/  CS2R R68, SRZ ;  /* 0x0000000000447805 */ /* 0x000fe4000001ff00 */
[----:B------:R-:W-:Y:S01]  /*5980*/  CS2R R76, SRZ ;  /* 0x00000000004c7805 */ /* 0x000fe2000001ff00 */
[----:B------:R-:W-:Y:S06]  /*5990*/  @P1 BRA `(.L_x_93) ;  /* 0x00000000000c1947 */ /* 0x000fec0003800000 */
[----:B------:R-:W-:Y:S04]  /*59a0*/  SHF.L.U32 R3, R97, 0x1f, RZ ;  /* 0x0000001f61037819 */ /* 0x000fe800000006ff */
[----:B------:R-:W1:Y:S02]  /*59b0*/  SYNCS.PHASECHK.TRANS64.TRYWAIT P1, [UR48+0x40], R3 ;  /* 0x00004003ff0075a7 */ /* 0x000e640008021130 */
[----:B-1----:R-:W-:Y:S05]  /*59c0*/  @!P1 BRA `(.L_x_94) ;  /* 0x0000003c00649947 */ /* 0x002fea0003800000 */
.L_x_93:
[----:B------:R-:W-:Y:S05]  /*59d0*/  BSYNC B0 ;  /* 0x0000000000007941 */ /* 0x000fea0003800000 */
.L_x_92:
[----:B------:R-:W-:Y:S01]  /*59e0*/  ISETP.NE.AND P1, PT, R67, RZ, PT ;  /* 0x000000ff4300720c */ /* 0x000fe20003f25270 */
[----:B------:R-:W-:Y:S11]  /*59f0*/  HFMA2 R65, -RZ, RZ, 0, 5.9604644775390625e-08 ;  /* 0x00000001ff417431 */ /* 0x000ff600000001ff */
[----:B------:R-:W-:Y:S01]  /*5a00*/  @!UPT UIADD3 URZ, UPT, UPT, URZ, URZ, URZ ;  /* 0x000000fffffff290 */ /* 0x000fe2000fffe0ff */
[----:B------:R3:W1:Y:S04]  /*5a10*/  @P1 LDS.128 R56, [R100] ;  /* 0x0000000064381984 */ /* 0x0006680000000c00 */
[----:B------:R3:W1:Y:S04]  /*5a20*/  @P1 LDS.128 R60, [R99+0x10] ;  /* 0x00001000633c1984 */ /* 0x0006680000000c00 */
[----:B------:R3:W1:Y:S04]  /*5a30*/  @P1 LDS.128 R68, [R98+0x20] ;  /* 0x0000200062441984 */ /* 0x0006680000000c00 */
[----:B------:R3:W1:Y:S02]  /*5a40*/  @P1 LDS.128 R76, [R106+0x30] ;  /* 0x000030006a4c1984 */ /* 0x0006640000000c00 */
.L_x_91:
[----:B------:R-:W-:Y:S05]  /*5a50*/  BSYNC B1 ;  /* 0x0000000000017941 */ /* 0x000fea0003800000 */
.L_x_90:
[----:B-1----:R-:W-:Y:S04]  /*5a60*/  SHF.R.U32.HI R2, RZ, 0x15, R48 ;  /* 0x00000015ff027819 */ /* 0x002fe80000011630 */
[----:B------:R-:W-:Y:S01]  /*5a70*/  LOP3.LUT P1, RZ, R2, 0x3, R92, 0x48, !PT ;  /* 0x0000000302ff7812 */ /* 0x000fe2000782485c */
[----:B------:R-:W-:Y:S01]  /*5a80*/  @!UPT UIADD3 URZ, UPT, UPT, URZ, URZ, URZ ;  /* 0x000000fffffff290 */ /* 0x000fe2000fffe0ff */
[----:B----4-:R-:W-:Y:S11]  /*5a90*/  @P0 BRA `(.L_x_95) ;  /* 0x0000000000080947 */ /* 0x010ff60003800000 */
[----:B------:R-:W1:Y:S02]  /*5aa0*/  SYNCS.PHASECHK.TRANS64.TRYWAIT P0, [R64+URZ+0xb0], R0 ;  /* 0x0000b000400075a7 */ /* 0x000e6400080011ff */
[----:B-1----:R-:W-:Y:S05]  /*5ab0*/  @!P0 BRA `(.L_x_96) ;  /* 0x0000003c00408947 */ /* 0x002fea0003800000 */
.L_x_95:
[----:B------:R-:W-:Y:S05]  /*5ac0*/  @!P1 BRA `(.L_x_97) ;  /* 0x0000000000409947 */ /* 0x000fea0003800000 */
[----:B------:R-:W4:Y:S01]  /*5ad0*/  LDCU.64 UR8, c[0x4][0x70] ;  /* 0x01000e00ff0877ac */ /* 0x000f220008000a00 */
[----:B------:R-:W-:Y:S01]  /*5ae0*/  MOV R3, 0x0 ;  /* 0x0000000000037802 */ /* 0x000fe20000000f00 */
[----:B------:R-:W-:Y:S02]  /*5af0*/  HFMA2 R12, -RZ, RZ, 0, 5.9604644775390625e-08 ;  /* 0x00000001ff0c7431 */ /* 0x000fe400000001ff */
[----:B------:R-:W-:Y:S02]  /*5b00*/  IMAD.MOV.U32 R8, RZ, RZ, 0x192 ;  /* 0x00000192ff087424 */ /* 0x000fe400078e00ff */
[----:B------:R-:W-:Y:S01]  /*5b10*/  IMAD.MOV.U32 R13, RZ, RZ, RZ ;  /* 0x000000ffff0d7224 */ /* 0x000fe200078e00ff */
[----:B------:R-:W5:Y:S01]  /*5b20*/  LDCU.64 UR6, c[0x4][0x78] ;  /* 0x01000f00ff0677ac */ /* 0x000f620008000a00 */
[----:B------:R-:W1:Y:S01]  /*5b30*/  LDC.64 R2, c[0x4][R3] ;  /* 0x0100000003027b82 */ /* 0x000e620000000a00 */
[----:B------:R-:W2:Y:S01]  /*5b40*/  LDCU.64 UR4, c[0x4][0x10] ;  /* 0x01000200ff0477ac */ /* 0x000ea20008000a00 */
[----:B----4-:R-:W-:Y:S01]  /*5b50*/  MOV R5, UR9 ;  /* 0x0000000900057c02 */ /* 0x010fe20008000f00 */
[----:B------:R-:W-:Y:S01]  /*5b60*/  IMAD.U32 R4, RZ, RZ, UR8 ;  /* 0x00000008ff047e24 */ /* 0x000fe2000f8e00ff */
[----:B-----5:R-:W-:Y:S01]  /*5b70*/  MOV R7, UR7 ;  /* 0x0000000700077c02 */ /* 0x020fe20008000f00 */
[----:B------:R-:W-:Y:S01]  /*5b80*/  IMAD.U32 R6, RZ, RZ, UR6 ;  /* 0x00000006ff067e24 */ /* 0x000fe2000f8e00ff */
[----:B--2---:R-:W-:Y:S01]  /*5b90*/  MOV R11, UR5 ;  /* 0x00000005000b7c02 */ /* 0x004fe20008000f00 */
[----:B------:R-:W-:Y:S02]  /*5ba0*/  IMAD.U32 R10, RZ, RZ, UR4 ;  /* 0x00000004ff0a7e24 */ /* 0x000fe4000f8e00ff */
[----:B------:R-:W-:Y:S07]  /*5bb0*/  LEPC R20, `(.L_x_97) ;  /* 0x000000001014794e */ /* 0x000fee0000000000 */
[----:B-1-3--:R-:W-:Y:S05]  /*5bc0*/  CALL.ABS.NOINC R2 ;  /* 0x0000000002007343 */ /* 0x00afea0003c00000 */
.L_x_97:
[----:B------:R-:W-:Y:S05]  /*5bd0*/  WARPSYNC.ALL ;  /* 0x0000000000007948 */ /* 0x000fea0003800000 */
[----:B------:R-:W-:Y:S01]  /*5be0*/  R2UR UR4, R48 ;  /* 0x00000000300472ca */ /* 0x000fe200000e0000 */
[--C-:B------:R-:W-:Y:S01]  /*5bf0*/  HADD2.F32 R50, -RZ, R56.reuse.H0_H0 ;  /* 0x20000038ff327230 */ /* 0x100fe20000004100 */
[----:B------:R-:W-:Y:S01]  /*5c00*/  ISETP.NE.AND P0, PT, R102, RZ, PT ;  /* 0x000000ff6600720c */ /* 0x000fe20003f05270 */
[----:B------:R-:W-:Y:S01]  /*5c10*/  HADD2.F32 R51, -RZ, R56.H1_H1 ;  /* 0x30000038ff337230 */ /* 0x000fe20000004100 */
[----:B------:R-:W-:Y:S01]  /*5c20*/  BSSY.RECONVERGENT B0, `(.L_x_98) ;  /* 0x0000086000007945 */ /* 0x000fe20003800200 */
[--C-:B------:R-:W-:Y:S08]  /*5c30*/  HADD2.F32 R52, -RZ, R57.reuse.H0_H0 ;  /* 0x20000039ff347230 */ /* 0x100ff00000004100 */
[----:B------:R-:W1:Y:S02]  /*5c40*/  LDTM.x32 R4, tmem[UR4] ;  /* 0x00000004000479ee */ /* 0x000e6400082c0000 */
[C---:B-12---:R-:W-:Y:S01]  /*5c50*/  FMUL R0, R47.reuse, R4 ;  /* 0x000000042f007220 */ /* 0x046fe20000400000 */
[C---:B------:R-:W-:Y:S01]  /*5c60*/  FMUL R2, R47.reuse, R5 ;  /* 0x000000052f027220 */ /* 0x040fe20000400000 */
[C---:B------:R-:W-:Y:S01]  /*5c70*/  FMUL R4, R47.reuse, R8 ;  /* 0x000000082f047220 */ /* 0x040fe20000400000 */
[----:B------:R-:W-:Y:S01]  /*5c80*/  FMUL R3, R47, R6 ;  /* 0x000000062f037220 */ /* 0x000fe20000400000 */
[C---:B------:R-:W-:Y:S01]  /*5c90*/  FFMA R0, R49.reuse, R50, R0 ;  /* 0x0000003231007223 */ /* 0x040fe20000000000 */
[----:B------:R-:W-:Y:S01]  /*5ca0*/  FFMA R2, R49, R51, R2 ;  /* 0x0000003331027223 */ /* 0x000fe20000000002 */
[C---:B------:R-:W-:Y:S01]  /*5cb0*/  FMUL R5, R47.reuse, R9 ;  /* 0x000000092f057220 */ /* 0x040fe20000400000 */
        /* <DEDUP_REMOVED lines=16> */
[----:B------:R-:W-:Y:S02]  /*5dc0*/  HADD2.F32 R32, -RZ, R57.H1_H1 ;  /* 0x30000039ff207230 */ /* 0x000fe40000004100 */
[C---:B------:R-:W-:Y:S01]  /*5dd0*/  FMUL R26, R47.reuse, R30 ;  /* 0x0000001e2f1a7220 */ /* 0x040fe20000400000 */
[----:B------:R-:W-:Y:S01]  /*5de0*/  FMUL R29, R47, R33 ;  /* 0x000000212f1d7220 */ /* 0x000fe20000400000 */
[--C-:B------:R-:W-:Y:S02]  /*5df0*/  HADD2.F32 R33, -RZ, R58.reuse.H0_H0 ;  /* 0x2000003aff217230 */ /* 0x100fe40000004100 */
[----:B------:R-:W-:Y:S01]  /*5e00*/  FFMA R3, R49, R52, R3 ;  /* 0x0000003431037223 */ /* 0x000fe20000000003 */
[C---:B------:R-:W-:Y:S01]  /*5e10*/  FMUL R7, R47.reuse, R7 ;  /* 0x000000072f077220 */ /* 0x040fe20000400000 */
[----:B------:R-:W-:Y:S01]  /*5e20*/  FMUL R30, R47, R34 ;  /* 0x000000222f1e7220 */ /* 0x000fe20000400000 */
[----:B------:R-:W-:Y:S01]  /*5e30*/  HADD2.F32 R34, -RZ, R58.H1_H1 ;  /* 0x3000003aff227230 */ /* 0x000fe20000004100 */
[----:B------:R-:W-:Y:S01]  /*5e40*/  F2FP.F16.F32.PACK_AB R52, R2, R0 ;  /* 0x000000000234723e */ /* 0x000fe200000000ff */
[--C-:B------:R-:W-:Y:S02]  /*5e50*/  HADD2.F32 R0, -RZ, R59.reuse.H0_H0 ;  /* 0x2000003bff007230 */ /* 0x100fe40000004100 */
[C---:B------:R-:W-:Y:S01]  /*5e60*/  FFMA R7, R49.reuse, R32, R7 ;  /* 0x0000002031077223 */ /* 0x040fe20000000007 */
[----:B------:R-:W-:Y:S02]  /*5e70*/  HADD2.F32 R2, -RZ, R59.H1_H1 ;  /* 0x3000003bff027230 */ /* 0x000fe40000004100 */
[C---:B------:R-:W-:Y:S01]  /*5e80*/  FFMA R4, R49.reuse, R33, R4 ;  /* 0x0000002131047223 */ /* 0x040fe20000000004 */
[C---:B------:R-:W-:Y:S01]  /*5e90*/  FFMA R5, R49.reuse, R34, R5 ;  /* 0x0000002231057223 */ /* 0x040fe20000000005 */
[----:B------:R-:W-:Y:S01]  /*5ea0*/  FFMA R6, R49, R0, R6 ;  /* 0x0000000031067223 */ /* 0x000fe20000000006 */
[--C-:B------:R-:W-:Y:S02]  /*5eb0*/  HADD2.F32 R0, -RZ, R60.reuse.H0_H0 ;  /* 0x2000003cff007230 */ /* 0x100fe40000004100 */
[----:B------:R-:W-:Y:S01]  /*5ec0*/  FMUL R11, R47, R11 ;  /* 0x0000000b2f0b7220 */ /* 0x000fe20000400000 */
[----:B------:R-:W-:Y:S01]  /*5ed0*/  F2FP.F16.F32.PACK_AB R53, R7, R3 ;  /* 0x000000030735723e */ /* 0x000fe200000000ff */
[--C-:B------:R-:W-:Y:S02]  /*5ee0*/  HADD2.F32 R3, -RZ, R61.reuse.H0_H0 ;  /* 0x2000003dff037230 */ /* 0x100fe40000004100 */
[----:B------:R-:W-:Y:S01]  /*5ef0*/  FMUL R15, R47, R15 ;  /* 0x0000000f2f0f7220 */ /* 0x000fe20000400000 */
[C---:B------:R-:W-:Y:S01]  /*5f00*/  FFMA R11, R49.reuse, R2, R11 ;  /* 0x00000002310b7223 */ /* 0x040fe2000000000b */
[----:B------:R-:W-:Y:S02]  /*5f10*/  HADD2.F32 R2, -RZ, R60.H1_H1 ;  /* 0x3000003cff027230 */ /* 0x000fe40000004100 */
[----:B------:R-:W-:Y:S01]  /*5f20*/  FFMA R8, R49, R0, R8 ;  /* 0x0000000031087223 */ /* 0x000fe20000000008 */
[----:B------:R-:W-:Y:S02]  /*5f30*/  HADD2.F32 R0, -RZ, R61.H1_H1 ;  /* 0x3000003dff007230 */ /* 0x000fe40000004100 */
[C---:B------:R-:W-:Y:S01]  /*5f40*/  FMUL R19, R47.reuse, R19 ;  /* 0x000000132f137220 */ /* 0x040fe20000400000 */
[----:B------:R-:W-:Y:S01]  /*5f50*/  FMUL R23, R47, R23 ;  /* 0x000000172f177220 */ /* 0x000fe20000400000 */
[C---:B------:R-:W-:Y:S01]  /*5f60*/  FFMA R9, R49.reuse, R2, R9 ;  /* 0x0000000231097223 */ /* 0x040fe20000000009 */
[C---:B------:R-:W-:Y:S01]  /*5f70*/  FFMA R10, R49.reuse, R3, R10 ;  /* 0x00000003310a7223 */ /* 0x040fe2000000000a */
[----:B------:R-:W-:Y:S01]  /*5f80*/  FFMA R15, R49, R0, R15 ;  /* 0x00000000310f7223 */ /* 0x000fe2000000000f */
[--C-:B------:R-:W-:Y:S02]  /*5f90*/  HADD2.F32 R2, -RZ, R62.reuse.H0_H0 ;  /* 0x2000003eff027230 */ /* 0x100fe40000004100 */
[----:B------:R-:W-:Y:S01]  /*5fa0*/  FMUL R27, R47, R27 ;  /* 0x0000001b2f1b7220 */ /* 0x000fe20000400000 */
[----:B------:R-:W-:Y:S01]  /*5fb0*/  HADD2.F32 R0, -RZ, R62.H1_H1 ;  /* 0x3000003eff007230 */ /* 0x000fe20000004100 */
[----:B------:R-:W-:Y:S01]  /*5fc0*/  F2FP.F16.F32.PACK_AB R54, R5, R4 ;  /* 0x000000040536723e */ /* 0x000fe200000000ff */
[--C-:B------:R-:W-:Y:S02]  /*5fd0*/  HADD2.F32 R3, -RZ, R63.reuse.H0_H0 ;  /* 0x2000003fff037230 */ /* 0x100fe40000004100 */
[C---:B------:R-:W-:Y:S01]  /*5fe0*/  FFMA R12, R49.reuse, R2, R12 ;  /* 0x00000002310c7223 */ /* 0x040fe2000000000c */
[--C-:B------:R-:W-:Y:S02]  /*5ff0*/  HADD2.F32 R2, -RZ, R68.reuse.H0_H0 ;  /* 0x20000044ff027230 */ /* 0x100fe40000004100 */
[C---:B------:R-:W-:Y:S01]  /*6000*/  FFMA R13, R49.reuse, R0, R13 ;  /* 0x00000000310d7223 */ /* 0x040fe2000000000d */
[----:B------:R-:W-:Y:S02]  /*6010*/  HADD2.F32 R0, -RZ, R63.H1_H1 ;  /* 0x3000003fff007230 */ /* 0x000fe40000004100 */
[----:B------:R-:W-:Y:S01]  /*6020*/  FFMA R14, R49, R3, R14 ;  /* 0x00000003310e7223 */ /* 0x000fe2000000000e */
[----:B------:R-:W-:Y:S01]  /*6030*/  HADD2.F32 R3, -RZ, R68.H1_H1 ;  /* 0x30000044ff037230 */ /* 0x000fe20000004100 */
[----:B------:R-:W-:Y:S01]  /*6040*/  F2FP.F16.F32.PACK_AB R55, R11, R6 ;  /* 0x000000060b37723e */ /* 0x000fe200000000ff */
[----:B------:R-:W-:Y:S01]  /*6050*/  FMUL R31, R47, R31 ;  /* 0x0000001f2f1f7220 */ /* 0x000fe20000400000 */
[C---:B------:R-:W-:Y:S01]  /*6060*/  FFMA R19, R49.reuse, R0, R19 ;  /* 0x0000000031137223 */ /* 0x040fe20000000013 */
[--C-:B------:R-:W-:Y:S02]  /*6070*/  HADD2.F32 R0, -RZ, R69.reuse.H0_H0 ;  /* 0x20000045ff007230 */ /* 0x100fe40000004100 */
[C---:B------:R-:W-:Y:S01]  /*6080*/  FFMA R16, R49.reuse, R2, R16 ;  /* 0x0000000231107223 */ /* 0x040fe20000000010 */
[----:B------:R1:W-:Y:S01]  /*6090*/  STS.128 [R100], R52 ;  /* 0x0000003464007388 */ /* 0x0003e20000000c00 */
[C---:B------:R-:W-:Y:S01]  /*60a0*/  FFMA R17, R49.reuse, R3, R17 ;  /* 0x0000000331117223 */ /* 0x040fe20000000011 */
[----:B------:R-:W-:Y:S02]  /*60b0*/  HADD2.F32 R2, -RZ, R69.H1_H1 ;  /* 0x30000045ff027230 */ /* 0x000fe40000004100 */
[----:B------:R-:W-:Y:S01]  /*60c0*/  FFMA R18, R49, R0, R18 ;  /* 0x0000000031127223 */ /* 0x000fe20000000012 */
[--C-:B------:R-:W-:Y:S01]  /*60d0*/  HADD2.F32 R0, -RZ, R70.reuse.H0_H0 ;  /* 0x20000046ff007230 */ /* 0x100fe20000004100 */
[----:B------:R-:W-:Y:S01]  /*60e0*/  F2FP.F16.F32.PACK_AB R8, R9, R8 ;  /* 0x000000080908723e */ /* 0x000fe200000000ff */
[--C-:B------:R-:W-:Y:S02]  /*60f0*/  HADD2.F32 R3, -RZ, R71.reuse.H0_H0 ;  /* 0x20000047ff037230 */ /* 0x100fe40000004100 */
[C---:B------:R-:W-:Y:S01]  /*6100*/  FFMA R23, R49.reuse, R2, R23 ;  /* 0x0000000231177223 */ /* 0x040fe20000000017 */
[----:B------:R-:W-:Y:S02]  /*6110*/  HADD2.F32 R2, -RZ, R70.H1_H1 ;  /* 0x30000046ff027230 */ /* 0x000fe40000004100 */
[----:B------:R-:W-:Y:S01]  /*6120*/  FFMA R20, R49, R0, R20 ;  /* 0x0000000031147223 */ /* 0x000fe20000000014 */
[----:B------:R-:W-:Y:S01]  /*6130*/  HADD2.F32 R0, -RZ, R71.H1_H1 ;  /* 0x30000047ff007230 */ /* 0x000fe20000004100 */
[----:B------:R-:W-:Y:S01]  /*6140*/  F2FP.F16.F32.PACK_AB R9, R15, R10 ;  /* 0x0000000a0f09723e */ /* 0x000fe200000000ff */
[----:B------:R-:W-:Y:S02]  /*6150*/  HADD2.F32 R4, -RZ, R79.H0_H0 ;  /* 0x2000004fff047230 */ /* 0x000fe40000004100 */
[C---:B------:R-:W-:Y:S01]  /*6160*/  FFMA R21, R49.reuse, R2, R21 ;  /* 0x0000000231157223 */ /* 0x040fe20000000015 */
[C---:B------:R-:W-:Y:S01]  /*6170*/  FFMA R22, R49.reuse, R3, R22 ;  /* 0x0000000331167223 */ /* 0x040fe20000000016 */
[----:B------:R-:W-:Y:S01]  /*6180*/  FFMA R27, R49, R0, R27 ;  /* 0x00000000311b7223 */ /* 0x000fe2000000001b */
[--C-:B------:R-:W-:Y:S01]  /*6190*/  HADD2.F32 R2, -RZ, R76.reuse.H0_H0 ;  /* 0x2000004cff027230 */ /* 0x100fe20000004100 */
[----:B------:R-:W-:Y:S01]  /*61a0*/  F2FP.F16.F32.PACK_AB R10, R13, R12 ;  /* 0x0000000c0d0a723e */ /* 0x000fe200000000ff */
[----:B------:R-:W-:Y:S01]  /*61b0*/  HADD2.F32 R0, -RZ, R76.H1_H1 ;  /* 0x3000004cff007230 */ /* 0x000fe20000004100 */
[----:B------:R-:W-:Y:S01]  /*61c0*/  F2FP.F16.F32.PACK_AB R11, R19, R14 ;  /* 0x0000000e130b723e */ /* 0x000fe200000000ff */
[--C-:B------:R-:W-:Y:S02]  /*61d0*/  HADD2.F32 R3, -RZ, R77.reuse.H0_H0 ;  /* 0x2000004dff037230 */ /* 0x100fe40000004100 */
[C---:B------:R-:W-:Y:S01]  /*61e0*/  FFMA R24, R49.reuse, R2, R24 ;  /* 0x0000000231187223 */ /* 0x040fe20000000018 */
[--C-:B------:R-:W-:Y:S02]  /*61f0*/  HADD2.F32 R2, -RZ, R78.reuse.H0_H0 ;  /* 0x2000004eff027230 */ /* 0x100fe40000004100 */
[C---:B------:R-:W-:Y:S01]  /*6200*/  FFMA R25, R49.reuse, R0, R25 ;  /* 0x0000000031197223 */ /* 0x040fe20000000019 */
[----:B------:R1:W-:Y:S01]  /*6210*/  STS.128 [R99+0x10], R8 ;  /* 0x0000100863007388 */ /* 0x0003e20000000c00 */
[----:B------:R-:W-:Y:S02]  /*6220*/  HADD2.F32 R0, -RZ, R77.H1_H1 ;  /* 0x3000004dff007230 */ /* 0x000fe40000004100 */
[----:B------:R-:W-:Y:S01]  /*6230*/  FFMA R26, R49, R3, R26 ;  /* 0x00000003311a7223 */ /* 0x000fe2000000001a */
[----:B------:R-:W-:Y:S01]  /*6240*/  HADD2.F32 R3, -RZ, R78.H1_H1 ;  /* 0x3000004eff037230 */ /* 0x000fe20000004100 */
[----:B------:R-:W-:Y:S01]  /*6250*/  F2FP.F16.F32.PACK_AB R16, R17, R16 ;  /* 0x000000101110723e */ /* 0x000fe200000000ff */
[----:B------:R-:W-:Y:S01]  /*6260*/  HADD2.F32 R5, -RZ, R79.H1_H1 ;  /* 0x3000004fff057230 */ /* 0x000fe20000004100 */
[----:B------:R-:W-:Y:S01]  /*6270*/  F2FP.F16.F32.PACK_AB R17, R23, R18 ;  /* 0x000000121711723e */ /* 0x000fe200000000ff */
[----:B------:R-:W-:Y:S01]  /*6280*/  FFMA R31, R49, R0, R31 ;  /* 0x00000000311f7223 */ /* 0x000fe2000000001f */
[----:B------:R-:W-:Y:S01]  /*6290*/  FMUL R35, R47, R35 ;  /* 0x000000232f237220 */ /* 0x000fe20000400000 */
[----:B------:R-:W-:Y:S01]  /*62a0*/  F2FP.F16.F32.PACK_AB R18, R21, R20 ;  /* 0x000000141512723e */ /* 0x000fe200000000ff */
[----:B------:R-:W-:Y:S01]  /*62b0*/  FFMA R28, R49, R2, R28 ;  /* 0x00000002311c7223 */ /* 0x000fe2000000001c */
[----:B------:R-:W-:Y:S01]  /*62c0*/  F2FP.F16.F32.PACK_AB R19, R27, R22 ;  /* 0x000000161b13723e */ /* 0x000fe200000000ff */
[C---:B------:R-:W-:Y:S01]  /*62d0*/  FFMA R29, R49.reuse, R3, R29 ;  /* 0x00000003311d7223 */ /* 0x040fe2000000001d */
[C---:B------:R-:W-:Y:S01]  /*62e0*/  FFMA R30, R49.reuse, R4, R30 ;  /* 0x00000004311e7223 */ /* 0x040fe2000000001e */
[----:B------:R-:W-:Y:S01]  /*62f0*/  FFMA R35, R49, R5, R35 ;  /* 0x0000000531237223 */ /* 0x000fe20000000023 */
[----:B------:R-:W-:Y:S01]  /*6300*/  F2FP.F16.F32.PACK_AB R24, R25, R24 ;  /* 0x000000181918723e */ /* 0x000fe200000000ff */
[----:B------:R1:W-:Y:S01]  /*6310*/  STS.128 [R98+0x20], R16 ;  /* 0x0000201062007388 */ /* 0x0003e20000000c00 */
[----:B------:R-:W-:Y:S02]  /*6320*/  F2FP.F16.F32.PACK_AB R25, R31, R26 ;  /* 0x0000001a1f19723e */ /* 0x000fe400000000ff */
[----:B------:R-:W-:Y:S02]  /*6330*/  F2FP.F16.F32.PACK_AB R26, R29, R28 ;  /* 0x0000001c1d1a723e */ /* 0x000fe400000000ff */
[----:B------:R-:W-:Y:S05]  /*6340*/  F2FP.F16.F32.PACK_AB R27, R35, R30 ;  /* 0x0000001e231b723e */ /* 0x000fea00000000ff */
[----:B------:R1:W-:Y:S01]  /*6350*/  STS.128 [R106+0x30], R24 ;  /* 0x000030186a007388 */ /* 0x0003e20000000c00 */
[----:B------:R-:W-:Y:S01]  /*6360*/  @!PT LDS RZ, [RZ] ;  /* 0x00000000fffff984 */ /* 0x000fe20000000800 */
[----:B------:R-:W-:Y:S01]  /*6370*/  @!PT LDS RZ, [RZ] ;  /* 0x00000000fffff984 */ /* 0x000fe20000000800 */
[----:B------:R-:W-:Y:S01]  /*6380*/  @!PT LDS RZ, [RZ] ;  /* 0x00000000fffff984 */ /* 0x000fe20000000800 */
[----:B------:R-:W-:Y:S01]  /*6390*/  @!PT LDS RZ, [RZ] ;  /* 0x00000000fffff984 */ /* 0x000fe20000000800 */
[----:B------:R2:W-:Y:S07]  /*63a0*/  MEMBAR.ALL.CTA ;  /* 0x0000000000007992 */ /* 0x0005ee0000008000 */
[----:B--2---:R-:W2:Y:S02]  /*63b0*/  FENCE.VIEW.ASYNC.S ;  /* 0x00000000000073c6 */ /* 0x004ea40000000000 */
[----:B--2---:R-:W-:Y:S06]  /*63c0*/  BAR.SYNC.DEFER_BLOCKING 0x1, 0x80 ;  /* 0x0042000000007b1d */ /* 0x004fec0000010000 */
[----:B------:R-:W-:Y:S05]  /*63d0*/  @P0 BRA `(.L_x_99) ;  /* 0x0000000000280947 */ /* 0x000fea0003800000 */
[----:B------:R-:W-:Y:S02]  /*63e0*/  UIADD3 UR4, UPT, UPT, UR48, 0x200, URZ ;  /* 0x0000020030047890 */ /* 0x000fe4000fffe0ff */
[----:B------:R-:W-:Y:S01]  /*63f0*/  UIADD3 UR6, UP0, UPT, UR52, 0x680, URZ ;  /* 0x0000068034067890 */ /* 0x000fe2000ff1e0ff */
[----:B------:R-:W-:Y:S03]  /*6400*/  UMOV UR43, UR36 ;  /* 0x00000024002b7c82 */ /* 0x000fe60008000000 */
[----:B------:R-:W-:Y:S01]  /*6410*/  MOV R93, UR4 ;  /* 0x00000004005d7c02 */ /* 0x000fe20008000f00 */
[----:B------:R-:W-:Y:S03]  /*6420*/  UIADD3.X UR7, UPT, UPT, URZ, UR53, URZ, UP0, !UPT ;  /* 0x00000035ff077290 */ /* 0x000fe600087fe4ff */
[----:B------:R-:W-:Y:S11]  /*6430*/  R2UR UR40, R93 ;  /* 0x000000005d2872ca */ /* 0x000ff600000e0000 */
[----:B------:R-:W-:Y:S02]  /*6440*/  @!UPT UIADD3 URZ, UPT, UPT, URZ, URZ, URZ ;  /* 0x000000fffffff290 */ /* 0x000fe4000fffe0ff */
[----:B------:R2:W-:Y:S01]  /*6450*/  UTMASTG.3D [UR40], [UR6] ;  /* 0x00000028060073b5 */ /* 0x0005e20008010000 */
[----:B------:R0:W-:Y:S01]  /*6460*/  UTMACMDFLUSH ;  /* 0x00000000000079b7 */ /* 0x0001e20000000000 */
[----:B--2---:R-:W-:Y:S04]  /*6470*/  DEPBAR.LE SB0, 0x1 ;  /* 0x000080400000791a */ /* 0x004fe80000000000 */
.L_x_99:
[----:B------:R-:W-:Y:S05]  /*6480*/  BSYNC.RECONVERGENT B0 ;  /* 0x0000000000007941 */ /* 0x000fea0003800200 */
.L_x_98:
[----:B------:R-:W-:Y:S01]  /*6490*/  BAR.SYNC.DEFER_BLOCKING 0x1, 0x80 ;  /* 0x0042000000007b1d */ /* 0x000fe20000010000 */
[----:B------:R-:W-:Y:S01]  /*64a0*/  ISETP.NE.AND P1, PT, R107, RZ, PT ;  /* 0x000000ff6b00720c */ /* 0x000fe20003f25270 */
[----:B------:R-:W-:Y:S01]  /*64b0*/  UISETP.NE.AND UP0, UPT, UR49, URZ, UPT ;  /* 0x000000ff3100728c */ /* 0x000fe2000bf05270 */
[----:B------:R-:W-:Y:S11]  /*64c0*/  LEA R2, R65, UR48, 0x3 ;  /* 0x0000003041027c11 */ /* 0x000ff6000f8e18ff */
[----:B------:R-:W-:Y:S01]  /*64d0*/  @P1 SHF.L.U32 R3, R97, 0x1f, RZ ;  /* 0x0000001f61031819 */ /* 0x000fe200000006ff */
[----:B------:R-:W-:Y:S06]  /*64e0*/  BRA.U !UP0, `(.L_x_100) ;  /* 0x0000000108247547 */ /* 0x000fec000b800000 */
[----:B------:R-:W-:Y:S01]  /*64f0*/  IMAD.U32 R4, RZ, RZ, UR51 ;  /* 0x00000033ff047e24 */ /* 0x000fe2000f8e00ff */
[----:B------:R-:W-:Y:S01]  /*6500*/  MOV R0, UR37 ;  /* 0x0000002500007c02 */ /* 0x000fe20008000f00 */
[----:B------:R-:W-:Y:S03]  /*6510*/  UIADD3 UR51, UPT, UPT, UR51, 0x1, URZ ;  /* 0x0000000133337890 */ /* 0x000fe6000fffe0ff */
[----:B------:R-:W-:Y:S01]  /*6520*/  @P1 LEA R4, R4, UR48, 0x3 ;  /* 0x0000003004041c11 */ /* 0x000fe2000f8e18ff */
[----:B------:R-:W-:Y:S04]  /*6530*/  UISETP.NE.AND UP0, UPT, UR51, 0x4, UPT ;  /* 0x000000043300788c */ /* 0x000fe8000bf05270 */
[----:B------:R-:W-:Y:S01]  /*6540*/  @P1 VIADD R4, R4, 0x60 ;  /* 0x0000006004041836 */ /* 0x000fe20000000000 */
[----:B------:R-:W-:Y:S04]  /*6550*/  USEL UR51, UR51, URZ, UP0 ;  /* 0x000000ff33337287 */ /* 0x000fe80008000000 */
[----:B------:R-:W-:Y:S04]  /*6560*/  @P1 PRMT R0, R0, 0x654, R4 ;  /* 0x0000065400001816 */ /* 0x000fe80000000004 */
[----:B------:R2:W-:Y:S04]  /*6570*/  @P1 SYNCS.ARRIVE.TRANS64.RED.A1T0 RZ, [R0+URZ], RZ ;  /* 0x000000ff00ff19a7 */ /* 0x0005e800081004ff */
.L_x_100:
[----:B------:R-:W4:Y:S01]  /*6580*/  @P1 SYNCS.PHASECHK.TRANS64.TRYWAIT P0, [R2+URZ+0x40], R3 ;  /* 0x00004003020015a7 */ /* 0x000f2200080011ff */
[----:B------:R-:W-:Y:S01]  /*6590*/  BSSY B1, `(.L_x_101) ;  /* 0x0000016000017945 */ /* 0x000fe20003800000 */
[----:B----4-:R-:W-:Y:S03]  /*65a0*/  @P1 SEL R66, RZ, 0x1, !P0 ;  /* 0x00000001ff421807 */ /* 0x010fe60004000000 */
[----:B------:R-:W-:Y:S05]  /*65b0*/  @!P1 BRA `(.L_x_102) ;  /* 0x00000000004c9947 */ /* 0x000fea0003800000 */
[----:B------:R-:W-:Y:S01]  /*65c0*/  ISETP.NE.AND P0, PT, R66, RZ, PT ;  /* 0x000000ff4200720c */ /* 0x000fe20003f05270 */
[----:B------:R-:W-:Y:S01]  /*65d0*/  BSSY B0, `(.L_x_103) ;  /* 0x000000b000007945 */ /* 0x000fe20003800000 */
[----:B------:R-:W-:Y:S11]  /*65e0*/  ISETP.NE.AND P1, PT, R67, RZ, PT ;  /* 0x000000ff4300720c */ /* 0x000ff60003f25270 */
[----:B------:R-:W-:Y:S02]  /*65f0*/  @!UPT UIADD3 URZ, UPT, UPT, URZ, URZ, URZ ;  /* 0x000000fffffff290 */ /* 0x000fe4000fffe0ff */
[C---:B------:R-:W-:Y:S01]  /*6600*/  @P1 IMAD R6, R65.reuse, 0x2000, R100 ;  /* 0x0000200041061824 */ /* 0x040fe200078e0264 */
[C---:B------:R-:W-:Y:S01]  /*6610*/  @P1 LEA R4, R65.reuse, R98, 0xd ;  /* 0x0000006241041211 */ /* 0x040fe200078e68ff */
[C---:B------:R-:W-:Y:S02]  /*6620*/  @P1 IMAD R5, R65.reuse, 0x2000, R99 ;  /* 0x0000200041051824 */ /* 0x040fe400078e0263 */
[----:B------:R-:W-:Y:S01]  /*6630*/  @P1 IMAD R3, R65, 0x2000, R106 ;  /* 0x0000200041031824 */ /* 0x000fe200078e026a */
[----:B------:R-:W-:Y:S06]  /*6640*/  @P0 BRA `(.L_x_104) ;  /* 0x00000000000c0947 */ /* 0x000fec0003800000 */
[----:B--2---:R-:W-:Y:S04]  /*6650*/  SHF.L.U32 R0, R97, 0x1f, RZ ;  /* 0x0000001f61007819 */ /* 0x004fe800000006ff */
[----:B------:R-:W2:Y:S02]  /*6660*/  SYNCS.PHASECHK.TRANS64.TRYWAIT P0, [R2+URZ+0x40], R0 ;  /* 0x00004000020075a7 */ /* 0x000ea400080011ff */
[----:B--2---:R-:W-:Y:S05]  /*6670*/  @!P0 BRA `(.L_x_105) ;  /* 0x0000003000648947 */ /* 0x004fea0003800000 */
.L_x_104:
[----:B------:R-:W-:Y:S05]  /*6680*/  BSYNC B0 ;  /* 0x0000000000007941 */ /* 0x000fea0003800000 */
.L_x_103:
[----:B------:R-:W-:Y:S02]  /*6690*/  ISETP.NE.AND P0, PT, R67, RZ, PT ;  /* 0x000000ff4300720c */ /* 0x000fe40003f05270 */
[----:B------:R-:W-:Y:S11]  /*66a0*/  IADD3 R65, PT, PT, R65, 0x1, RZ ;  /* 0x0000000141417810 */ /* 0x000ff60007ffe0ff */
[----:B------:R4:W1:Y:S04]  /*66b0*/  @P0 LDS.128 R56, [R6] ;  /* 0x0000000006380984 */ /* 0x0008680000000c00 */
[----:B------:R4:W1:Y:S04]  /*66c0*/  @P0 LDS.128 R60, [R5+0x10] ;  /* 0x00001000053c0984 */ /* 0x0008680000000c00 */
[----:B------:R4:W1:Y:S04]  /*66d0*/  @P0 LDS.128 R68, [R4+0x20] ;  /* 0x0000200004440984 */ /* 0x0008680000000c00 */
[----:B------:R4:W1:Y:S02]  /*66e0*/  @P0 LDS.128 R76, [R3+0x30] ;  /* 0x00003000034c0984 */ /* 0x0008640000000c00 */
.L_x_102:
[----:B------:R-:W-:Y:S05]  /*66f0*/  BSYNC B1 ;  /* 0x0000000000017941 */ /* 0x000fea0003800000 */
.L_x_101:
[----:B--2---:R-:W-:Y:S05]  /*6700*/  VIADD R0, R48, 0x20 ;  /* 0x0000002030007836 */ /* 0x004fea0000000000 */
[----:B------:R-:W-:Y:S04]  /*6710*/  SHF.R.U32.HI R0, RZ, 0x15, R0 ;  /* 0x00000015ff007819 */ /* 0x000fe80000011600 */
[----:B------:R-:W-:Y:S11]  /*6720*/  LOP3.LUT P0, RZ, R0, 0x3, R92, 0x48, !PT ;  /* 0x0000000300ff7812 */ /* 0x000ff6000780485c */
[----:B------:R-:W-:Y:S02]  /*6730*/  @!UPT UIADD3 URZ, UPT, UPT, URZ, URZ, URZ ;  /* 0x000000fffffff290 */ /* 0x000fe4000fffe0ff */
[----:B------:R-:W-:Y:S05]  /*6740*/  @!P0 BRA `(.L_x_106) ;  /* 0x0000000000408947 */ /* 0x000fea0003800000 */
[----:B------:R-:W2:Y:S01]  /*6750*/  LDCU.64 UR8, c[0x4][0x70] ;  /* 0x01000e00ff0877ac */ /* 0x000ea20008000a00 */
[----:B----4-:R-:W-:Y:S01]  /*6760*/  MOV R3, 0x0 ;  /* 0x0000000000037802 */ /* 0x010fe20000000f00 */
[----:B------:R-:W-:Y:S02]  /*6770*/  HFMA2 R12, -RZ, RZ, 0, 5.9604644775390625e-08 ;  /* 0x00000001ff0c7431 */ /* 0x000fe400000001ff */
[----:B-1----:R-:W-:Y:S02]  /*6780*/  IMAD.MOV.U32 R8, RZ, RZ, 0x192 ;  /* 0x00000192ff087424 */ /* 0x002fe400078e00ff */
[----:B------:R-:W-:Y:S01]  /*6790*/  IMAD.MOV.U32 R13, RZ, RZ, RZ ;  /* 0x000000ffff0d7224 */ /* 0x000fe200078e00ff */
[----:B------:R-:W1:Y:S01]  /*67a0*/  LDCU.64 UR6, c[0x4][0x78] ;  /* 0x01000f00ff0677ac */ /* 0x000e620008000a00 */
[----:B------:R-:W4:Y:S01]  /*67b0*/  LDC.64 R2, c[0x4][R3] ;  /* 0x0100000003027b82 */ /* 0x000f220000000a00 */
[----:B------:R-:W5:Y:S01]  /*67c0*/  LDCU.64 UR4, c[0x4][0x10] ;  /* 0x01000200ff0477ac */ /* 0x000f620008000a00 */
[----:B--2---:R-:W-:Y:S01]  /*67d0*/  MOV R5, UR9 ;  /* 0x0000000900057c02 */ /* 0x004fe20008000f00 */
[----:B------:R-:W-:Y:S01]  /*67e0*/  IMAD.U32 R4, RZ, RZ, UR8 ;  /* 0x00000008ff047e24 */ /* 0x000fe2000f8e00ff */
[----:B-1----:R-:W-:Y:S01]  /*67f0*/  MOV R7, UR7 ;  /* 0x0000000700077c02 */ /* 0x002fe20008000f00 */
[----:B------:R-:W-:Y:S01]  /*6800*/  IMAD.U32 R6, RZ, RZ, UR6 ;  /* 0x00000006ff067e24 */ /* 0x000fe2000f8e00ff */
[----:B-----5:R-:W-:Y:S01]  /*6810*/  MOV R11, UR5 ;  /* 0x00000005000b7c02 */ /* 0x020fe20008000f00 */
[----:B------:R-:W-:Y:S02]  /*6820*/  IMAD.U32 R10, RZ, RZ, UR4 ;  /* 0x00000004ff0a7e24 */ /* 0x000fe4000f8e00ff */
[----:B------:R-:W-:Y:S07]  /*6830*/  LEPC R20, `(.L_x_106) ;  /* 0x000000001014794e */ /* 0x000fee0000000000 */
[----:B---34-:R-:W-:Y:S05]  /*6840*/  CALL.ABS.NOINC R2 ;  /* 0x0000000002007343 */ /* 0x018fea0003c00000 */
.L_x_106:
[----:B------:R-:W-:Y:S05]  /*6850*/  WARPSYNC.ALL ;  /* 0x0000000000007948 */ /* 0x000fea0003800000 */
[----:B------:R-:W-:Y:S01]  /*6860*/  R2UR UR4, R48 ;  /* 0x00000000300472ca */ /* 0x000fe200000e0000 */
[--C-:B-1--4-:R-:W-:Y:S01]  /*6870*/  HADD2.F32 R3, -RZ, R56.reuse.H0_H0 ;  /* 0x20000038ff037230 */ /* 0x112fe20000004100 */
[----:B------:R-:W-:Y:S01]  /*6880*/  ISETP.NE.AND P6, PT, R107, RZ, PT ;  /* 0x000000ff6b00720c */ /* 0x000fe20003fc5270 */
[--C-:B------:R-:W-:Y:S01]  /*6890*/  HADD2.F32 R51, -RZ, R57.reuse.H1_H1 ;  /* 0x30000039ff337230 */ /* 0x100fe20000004100 */
[----:B------:R-:W-:Y:S01]  /*68a0*/  MOV R50, UR51 ;  /* 0x0000003300327c02 */ /* 0x000fe20008000f00 */
[----:B------:R-:W-:Y:S01]  /*68b0*/  BSSY.RECONVERGENT B0, `(.L_x_107) ;  /* 0x000008c000007945 */ /* 0x000fe20003800200 */
[----:B------:R-:W-:Y:S02]  /*68c0*/  MOV R72, UR37 ;  /* 0x0000002500487c02 */ /* 0x000fe40008000f00 */
[----:B------:R-:W-:Y:S05]  /*68d0*/  ISETP.NE.AND P0, PT, R102, RZ, PT ;  /* 0x000000ff6600720c */ /* 0x000fea0003f05270 */
[----:B------:R-:W1:Y:S02]  /*68e0*/  LDTM.x32 R4, tmem[UR4+0x20] ;  /* 0x00002004000479ee */ /* 0x000e6400082c0000 */
[----:B------:R-:W-:Y:S04]  /*68f0*/  @P6 LEA R50, R50, UR48, 0x3 ;  /* 0x0000003032326c11 */ /* 0x000fe8000f8e18ff */
[----:B------:R-:W-:Y:S04]  /*6900*/  @P6 IADD3 R50, PT, PT, R50, 0x60, RZ ;  /* 0x0000006032326810 */ /* 0x000fe80007ffe0ff */
[----:B------:R-:W-:Y:S01]  /*6910*/  @P6 PRMT R72, R72, 0x654, R50 ;  /* 0x0000065448486816 */ /* 0x000fe20000000032 */
[----:B------:R-:W-:Y:S02]  /*6920*/  HADD2.F32 R50, -RZ, R57.H0_H0 ;  /* 0x20000039ff327230 */ /* 0x000fe40000004100 */
[C---:B-1----:R-:W-:Y:S01]  /*6930*/  FMUL R0, R47.reuse, R4 ;  /* 0x000000042f007220 */ /* 0x042fe20000400000 */
[----:B------:R-:W-:Y:S02]  /*6940*/  HADD2.F32 R4, -RZ, R56.H1_H1 ;  /* 0x30000038ff047230 */ /* 0x000fe40000004100 */
[C---:B------:R-:W-:Y:S01]  /*6950*/  FMUL R2, R47.reuse, R5 ;  /* 0x000000052f027220 */ /* 0x040fe20000400000 */
[----:B------:R-:W-:Y:S01]  /*6960*/  FMUL R7, R47, R7 ;  /* 0x000000072f077220 */ /* 0x000fe20000400000 */
[----:B------:R-:W-:Y:S01]  /*6970*/  FFMA R0, R49, R3, R0 ;  /* 0x0000000331007223 */ /* 0x000fe20000000000 */
[----:B------:R-:W-:Y:S01]  /*6980*/  FMUL R3, R47, R6 ;  /* 0x000000062f037220 */ /* 0x000fe20000400000 */
[----:B------:R-:W-:Y:S01]  /*6990*/  FFMA R2, R49, R4, R2 ;  /* 0x0000000431027223 */ /* 0x000fe20000000002 */
[C---:B------:R-:W-:Y:S01]  /*69a0*/  FMUL R4, R47.reuse, R8 ;  /* 0x000000082f047220 */ /* 0x040fe20000400000 */
[----:B------:R-:W-:Y:S01]  /*69b0*/  FMUL R8, R47, R12 ;  /* 0x0000000c2f087220 */ /* 0x000fe20000400000 */
[----:B------:R-:W-:Y:S01]  /*69c0*/  FFMA R3, R49, R50, R3 ;  /* 0x0000003231037223 */ /* 0x000fe20000000003 */
[C---:B------:R-:W-:Y:S01]  /*69d0*/  FMUL R12, R47.reuse, R16 ;  /* 0x000000102f0c7220 */ /* 0x040fe20000400000 */
[C---:B------:R-:W-:Y:S01]  /*69e0*/  FMUL R16, R47.reuse, R20 ;  /* 0x000000142f107220 */ /* 0x040fe20000400000 */
[C---:B------:R-:W-:Y:S01]  /*69f0*/  FMUL R20, R47.reuse, R24 ;  /* 0x000000182f147220 */ /* 0x040fe20000400000 */
[C---:B------:R-:W-:Y:S01]  /*6a00*/  FMUL R24, R47.reuse, R28 ;  /* 0x0000001c2f187220 */ /* 0x040fe20000400000 */
[C---:B------:R-:W-:Y:S01]  /*6a10*/  FMUL R28, R47.reuse, R32 ;  /* 0x000000202f1c7220 */ /* 0x040fe20000400000 */
[--C-:B------:R-:W-:Y:S01]  /*6a20*/  HADD2.F32 R32, -RZ, R58.reuse.H0_H0 ;  /* 0x2000003aff207230 */ /* 0x100fe20000004100 */
[----:B------:R-:W-:Y:S01]  /*6a30*/  F2FP.F16.F32.PACK_AB R52, R2, R0 ;  /* 0x000000000234723e */ /* 0x000fe200000000ff */
[----:B------:R-:W-:Y:S02]  /*6a40*/  HADD2.F32 R0, -RZ, R58.H1_H1 ;  /* 0x3000003aff007230 */ /* 0x000fe40000004100 */
[----:B------:R-:W-:Y:S01]  /*6a50*/  FMUL R5, R47, R9 ;  /* 0x000000092f057220 */ /* 0x000fe20000400000 */
[--C-:B------:R-:W-:Y:S02]  /*6a60*/  HADD2.F32 R2, -RZ, R59.reuse.H0_H0 ;  /* 0x2000003bff027230 */ /* 0x100fe40000004100 */
[C---:B------:R-:W-:Y:S01]  /*6a70*/  FFMA R7, R49.reuse, R51, R7 ;  /* 0x0000003331077223 */ /* 0x040fe20000000007 */
[C---:B------:R-:W-:Y:S01]  /*6a80*/  FFMA R4, R49.reuse, R32, R4 ;  /* 0x0000002031047223 */ /* 0x040fe20000000004 */
[----:B------:R-:W-:Y:S02]  /*6a90*/  HADD2.F32 R32, -RZ, R59.H1_H1 ;  /* 0x3000003bff207230 */ /* 0x000fe40000004100 */
[----:B------:R-:W-:Y:S01]  /*6aa0*/  FFMA R5, R49, R0, R5 ;  /* 0x0000000031057223 */ /* 0x000fe20000000005 */
[--C-:B------:R-:W-:Y:S01]  /*6ab0*/  HADD2.F32 R0, -RZ, R60.reuse.H0_H0 ;  /* 0x2000003cff007230 */ /* 0x100fe20000004100 */
[----:B------:R-:W-:Y:S01]  /*6ac0*/  F2FP.F16.F32.PACK_AB R53, R7, R3 ;  /* 0x000000030735723e */ /* 0x000fe200000000ff */
[----:B------:R-:W-:Y:S01]  /*6ad0*/  FMUL R6, R47, R10 ;  /* 0x0000000a2f067220 */ /* 0x000fe20000400000 */
[--C-:B------:R-:W-:Y:S01]  /*6ae0*/  HADD2.F32 R3, -RZ, R61.reuse.H0_H0 ;  /* 0x2000003dff037230 */ /* 0x100fe20000004100 */
[----:B------:R-:W-:Y:S01]  /*6af0*/  F2FP.F16.F32.PACK_AB R54, R5, R4 ;  /* 0x000000040536723e */ /* 0x000fe200000000ff */
[----:B------:R-:W-:Y:S01]  /*6b00*/  FMUL R11, R47, R11 ;  /* 0x0000000b2f0b7220 */ /* 0x000fe20000400000 */
[----:B------:R-:W-:Y:S01]  /*6b10*/  FFMA R6, R49, R2, R6 ;  /* 0x0000000231067223 */ /* 0x000fe20000000006 */
[----:B------:R-:W-:Y:S02]  /*6b20*/  HADD2.F32 R2, -RZ, R60.H1_H1 ;  /* 0x3000003cff027230 */ /* 0x000fe40000004100 */
[----:B------:R-:W-:Y:S01]  /*6b30*/  FMUL R9, R47, R13 ;  /* 0x0000000d2f097220 */ /* 0x000fe20000400000 */
[C---:B------:R-:W-:Y:S01]  /*6b40*/  FFMA R11, R49.reuse, R32, R11 ;  /* 0x00000020310b7223 */ /* 0x040fe2000000000b */
[----:B------:R-:W-:Y:S01]  /*6b50*/  FFMA R8, R49, R0, R8 ;  /* 0x0000000031087223 */ /* 0x000fe20000000008 */
[C---:B------:R-:W-:Y:S01]  /*6b60*/  FMUL R10, R47.reuse, R14 ;  /* 0x0000000e2f0a7220 */ /* 0x040fe20000400000 */
[----:B------:R-:W-:Y:S02]  /*6b70*/  HADD2.F32 R0, -RZ, R61.H1_H1 ;  /* 0x3000003dff007230 */ /* 0x000fe40000004100 */
[----:B------:R-:W-:Y:S01]  /*6b80*/  FMUL R15, R47, R15 ;  /* 0x0000000f2f0f7220 */ /* 0x000fe20000400000 */
[C---:B------:R-:W-:Y:S01]  /*6b90*/  FFMA R9, R49.reuse, R2, R9 ;  /* 0x0000000231097223 */ /* 0x040fe20000000009 */
[C---:B------:R-:W-:Y:S01]  /*6ba0*/  FFMA R10, R49.reuse, R3, R10 ;  /* 0x00000003310a7223 */ /* 0x040fe2000000000a */
[--C-:B------:R-:W-:Y:S02]  /*6bb0*/  HADD2.F32 R2, -RZ, R62.reuse.H0_H0 ;  /* 0x2000003eff027230 */ /* 0x100fe40000004100 */
[----:B------:R-:W-:Y:S01]  /*6bc0*/  FFMA R15, R49, R0, R15 ;  /* 0x00000000310f7223 */ /* 0x000fe2000000000f */
[----:B------:R-:W-:Y:S02]  /*6bd0*/  HADD2.F32 R3, -RZ, R62.H1_H1 ;  /* 0x3000003eff037230 */ /* 0x000fe40000004100 */
[C---:B------:R-:W-:Y:S01]  /*6be0*/  FMUL R13, R47.reuse, R17 ;  /* 0x000000112f0d7220 */ /* 0x040fe20000400000 */
[--C-:B------:R-:W-:Y:S02]  /*6bf0*/  HADD2.F32 R0, -RZ, R63.reuse.H0_H0 ;  /* 0x2000003fff007230 */ /* 0x100fe40000004100 */
[----:B------:R-:W-:Y:S01]  /*6c00*/  FMUL R14, R47, R18 ;  /* 0x000000122f0e7220 */ /* 0x000fe20000400000 */
[C---:B------:R-:W-:Y:S01]  /*6c10*/  FFMA R12, R49.reuse, R2, R12 ;  /* 0x00000002310c7223 */ /* 0x040fe2000000000c */
[C---:B------:R-:W-:Y:S01]  /*6c20*/  FFMA R13, R49.reuse, R3, R13 ;  /* 0x00000003310d7223 */ /* 0x040fe2000000000d */
[----:B------:R-:W-:Y:S02]  /*6c30*/  HADD2.F32 R2, -RZ, R63.H1_H1 ;  /* 0x3000003fff027230 */ /* 0x000fe40000004100 */
[----:B------:R-:W-:Y:S01]  /*6c40*/  FFMA R14, R49, R0, R14 ;  /* 0x00000000310e7223 */ /* 0x000fe2000000000e */
[C---:B------:R-:W-:Y:S01]  /*6c50*/  FMUL R19, R47.reuse, R19 ;  /* 0x000000132f137220 */ /* 0x040fe20000400000 */
[--C-:B------:R-:W-:Y:S02]  /*6c60*/  HADD2.F32 R0, -RZ, R68.reuse.H0_H0 ;  /* 0x20000044ff007230 */ /* 0x100fe40000004100 */
[----:B------:R-:W-:Y:S01]  /*6c70*/  FMUL R17, R47, R21 ;  /* 0x000000152f117220 */ /* 0x000fe20000400000 */
[--C-:B------:R-:W-:Y:S02]  /*6c80*/  HADD2.F32 R3, -RZ, R69.reuse.H0_H0 ;  /* 0x20000045ff037230 */ /* 0x100fe40000004100 */
[C---:B------:R-:W-:Y:S01]  /*6c90*/  FFMA R19, R49.reuse, R2, R19 ;  /* 0x0000000231137223 */ /* 0x040fe20000000013 */
[----:B------:R-:W-:Y:S02]  /*6ca0*/  HADD2.F32 R2, -RZ, R68.H1_H1 ;  /* 0x30000044ff027230 */ /* 0x000fe40000004100 */
        /* <DEDUP_REMOVED lines=9> */
[----:B------:R-:W-:Y:S01]  /*6d40*/  FMUL R21, R47, R25 ;  /* 0x000000192f157220 */ /* 0x000fe20000400000 */
[----:B------:R-:W-:Y:S01]  /*6d50*/  F2FP.F16.F32.PACK_AB R55, R11, R6 ;  /* 0x000000060b37723e */ /* 0x000fe200000000ff */
[--C-:B------:R-:W-:Y:S02]  /*6d60*/  HADD2.F32 R3, -RZ, R71.reuse.H0_H0 ;  /* 0x20000047ff037230 */ /* 0x100fe40000004100 */
[----:B------:R-:W-:Y:S01]  /*6d70*/  FMUL R22, R47, R26 ;  /* 0x0000001a2f167220 */ /* 0x000fe20000400000 */
[C---:B------:R-:W-:Y:S01]  /*6d80*/  FFMA R20, R49.reuse, R2, R20 ;  /* 0x0000000231147223 */ /* 0x040fe20000000014 */
[C---:B------:R-:W-:Y:S01]  /*6d90*/  FFMA R21, R49.reuse, R0, R21 ;  /* 0x0000000031157223 */ /* 0x040fe20000000015 */
[----:B------:R1:W-:Y:S01]  /*6da0*/  STS.128 [R100+0x2000], R52 ;  /* 0x0020003464007388 */ /* 0x0003e20000000c00 */
[----:B------:R-:W-:Y:S02]  /*6db0*/  HADD2.F32 R0, -RZ, R71.H1_H1 ;  /* 0x30000047ff007230 */ /* 0x000fe40000004100 */
[----:B------:R-:W-:Y:S01]  /*6dc0*/  FFMA R22, R49, R3, R22 ;  /* 0x0000000331167223 */ /* 0x000fe20000000016 */
[----:B------:R-:W-:Y:S01]  /*6dd0*/  FMUL R27, R47, R27 ;  /* 0x0000001b2f1b7220 */ /* 0x000fe20000400000 */
[--C-:B------:R-:W-:Y:S01]  /*6de0*/  HADD2.F32 R2, -RZ, R76.reuse.H0_H0 ;  /* 0x2000004cff027230 */ /* 0x100fe20000004100 */
[----:B------:R-:W-:Y:S01]  /*6df0*/  F2FP.F16.F32.PACK_AB R8, R9, R8 ;  /* 0x000000080908723e */ /* 0x000fe200000000ff */
[----:B------:R-:W-:Y:S01]  /*6e00*/  HADD2.F32 R3, -RZ, R76.H1_H1 ;  /* 0x3000004cff037230 */ /* 0x000fe20000004100 */
[----:B------:R-:W-:Y:S01]  /*6e10*/  F2FP.F16.F32.PACK_AB R9, R15, R10 ;  /* 0x0000000a0f09723e */ /* 0x000fe200000000ff */
[----:B------:R-:W-:Y:S01]  /*6e20*/  FMUL R25, R47, R29 ;  /* 0x0000001d2f197220 */ /* 0x000fe20000400000 */
[--C-:B------:R-:W-:Y:S01]  /*6e30*/  HADD2.F32 R4, -RZ, R77.reuse.H0_H0 ;  /* 0x2000004dff047230 */ /* 0x100fe20000004100 */
[----:B------:R-:W-:Y:S01]  /*6e40*/  F2FP.F16.F32.PACK_AB R10, R13, R12 ;  /* 0x0000000c0d0a723e */ /* 0x000fe200000000ff */
[----:B------:R-:W-:Y:S01]  /*6e50*/  FMUL R26, R47, R30 ;  /* 0x0000001e2f1a7220 */ /* 0x000fe20000400000 */
[----:B------:R-:W-:Y:S01]  /*6e60*/  F2FP.F16.F32.PACK_AB R11, R19, R14 ;  /* 0x0000000e130b723e */ /* 0x000fe200000000ff */
[C---:B------:R-:W-:Y:S01]  /*6e70*/  FFMA R27, R49.reuse, R0, R27 ;  /* 0x00000000311b7223 */ /* 0x040fe2000000001b */
[C---:B------:R-:W-:Y:S01]  /*6e80*/  FFMA R24, R49.reuse, R2, R24 ;  /* 0x0000000231187223 */ /* 0x040fe20000000018 */
[----:B------:R-:W-:Y:S02]  /*6e90*/  HADD2.F32 R0, -RZ, R77.H1_H1 ;  /* 0x3000004dff007230 */ /* 0x000fe40000004100 */
[----:B------:R-:W-:Y:S01]  /*6ea0*/  FFMA R25, R49, R3, R25 ;  /* 0x0000000331197223 */ /* 0x000fe20000000019 */
[----:B------:R1:W-:Y:S01]  /*6eb0*/  STS.128 [R99+0x2010], R8 ;  /* 0x0020100863007388 */ /* 0x0003e20000000c00 */
[----:B------:R-:W-:Y:S01]  /*6ec0*/  FMUL R31, R47, R31 ;  /* 0x0000001f2f1f7220 */ /* 0x000fe20000400000 */
[--C-:B------:R-:W-:Y:S02]  /*6ed0*/  HADD2.F32 R2, -RZ, R78.reuse.H0_H0 ;  /* 0x2000004eff027230 */ /* 0x100fe40000004100 */
[----:B------:R-:W-:Y:S01]  /*6ee0*/  FFMA R26, R49, R4, R26 ;  /* 0x00000004311a7223 */ /* 0x000fe2000000001a */
[----:B------:R-:W-:Y:S02]  /*6ef0*/  HADD2.F32 R3, -RZ, R78.H1_H1 ;  /* 0x3000004eff037230 */ /* 0x000fe40000004100 */
[----:B------:R-:W-:Y:S01]  /*6f00*/  FMUL R29, R47, R33 ;  /* 0x000000212f1d7220 */ /* 0x000fe20000400000 */
[--C-:B------:R-:W-:Y:S01]  /*6f10*/  HADD2.F32 R4, -RZ, R79.reuse.H0_H0 ;  /* 0x2000004fff047230 */ /* 0x100fe20000004100 */
[----:B------:R-:W-:Y:S01]  /*6f20*/  F2FP.F16.F32.PACK_AB R16, R17, R16 ;  /* 0x000000101110723e */ /* 0x000fe200000000ff */
[----:B------:R-:W-:Y:S01]  /*6f30*/  FMUL R30, R47, R34 ;  /* 0x000000222f1e7220 */ /* 0x000fe20000400000 */
        /* <DEDUP_REMOVED lines=14> */
[----:B------:R-:W-:Y:S02]  /*7020*/  F2FP.F16.F32.PACK_AB R27, R35, R30 ;  /* 0x0000001e231b723e */ /* 0x000fe400000000ff */
[----:B------:R-:W-:Y:S02]  /*7030*/  LEA R0, R65, UR48, 0x3 ;  /* 0x0000003041007c11 */ /* 0x000fe4000f8e18ff */
[----:B------:R-:W-:Y:S01]  /*7040*/  @P6 SHF.L.U32 R2, R97, 0x1f, RZ ;  /* 0x0000001f61026819 */ /* 0x000fe200000006ff */
        /* <DEDUP_REMOVED lines=9> */
[----:B------:R-:W-:Y:S02]  /*70e0*/  UIADD3 UR8, UP0, UPT, UR52, 0x680, URZ ;  /* 0x0000068034087890 */ /* 0x000fe4000ff1e0ff */
[----:B------:R-:W-:Y:S02]  /*70f0*/  UIADD3 UR5, UPT, UPT, UR41, 0x20, URZ ;  /* 0x0000002029057890 */ /* 0x000fe4000fffe0ff */
[----:B------:R-:W-:Y:S02]  /*7100*/  UIADD3 UR4, UPT, UPT, UR48, 0x2200, URZ ;  /* 0x0000220030047890 */ /* 0x000fe4000fffe0ff */
[----:B------:R-:W-:Y:S01]  /*7110*/  UIADD3.X UR9, UPT, UPT, URZ, UR53, URZ, UP0, !UPT ;  /* 0x00000035ff097290 */ /* 0x000fe200087fe4ff */
[----:B------:R-:W-:Y:S01]  /*7120*/  UMOV UR6, UR42 ;  /* 0x0000002a00067c82 */ /* 0x000fe20008000000 */
[----:B------:R-:W-:Y:S07]  /*7130*/  UMOV UR7, UR36 ;  /* 0x0000002400077c82 */ /* 0x000fee0008000000 */
[----:B------:R2:W-:Y:S01]  /*7140*/  UTMASTG.3D [UR4], [UR8] ;  /* 0x00000004080073b5 */ /* 0x0005e20008010000 */
[----:B------:R0:W-:Y:S01]  /*7150*/  UTMACMDFLUSH ;  /* 0x00000000000079b7 */ /* 0x0001e20000000000 */
[----:B--2---:R-:W-:Y:S04]  /*7160*/  DEPBAR.LE SB0, 0x1 ;  /* 0x000080400000791a */ /* 0x004fe80000000000 */
.L_x_108:
[----:B------:R-:W-:Y:S05]  /*7170*/  BSYNC.RECONVERGENT B0 ;  /* 0x0000000000007941 */ /* 0x000fea0003800200 */
.L_x_107:
[----:B------:R-:W-:Y:S01]  /*7180*/  BAR.SYNC.DEFER_BLOCKING 0x1, 0x80 ;  /* 0x0042000000007b1d */ /* 0x000fe20000010000 */
[----:B------:R-:W-:Y:S04]  /*7190*/  UIADD3 UR40, UPT, UPT, UR51, 0x1, URZ ;  /* 0x0000000133287890 */ /* 0x000fe8000fffe0ff */
[----:B------:R-:W-:Y:S04]  /*71a0*/  UISETP.NE.AND UP0, UPT, UR40, 0x4, UPT ;  /* 0x000000042800788c */ /* 0x000fe8000bf05270 */
[----:B------:R-:W-:Y:S01]  /*71b0*/  USEL UR40, UR40, URZ, UP0 ;  /* 0x000000ff28287287 */ /* 0x000fe20008000000 */
[----:B------:R2:W-:Y:S01]  /*71c0*/  @P6 SYNCS.ARRIVE.TRANS64.RED.A1T0 RZ, [R72+URZ], RZ ;  /* 0x000000ff48ff69a7 */ /* 0x0005e200081004ff */
[----:B------:R-:W-:Y:S01]  /*71d0*/  BSSY B1, `(.L_x_109) ;  /* 0x0000017000017945 */ /* 0x000fe20003800000 */
[----:B------:R-:W4:Y:S02]  /*71e0*/  @P6 SYNCS.PHASECHK.TRANS64.TRYWAIT P0, [R0+URZ+0x40], R2 ;  /* 0x00004002000065a7 */ /* 0x000f2400080011ff */
[----:B----4-:R-:W-:Y:S01]  /*71f0*/  @P6 SEL R66, RZ, 0x1, !P0 ;  /* 0x00000001ff426807 */ /* 0x010fe20004000000 */
[----:B--2---:R-:W-:Y:S06]  /*7200*/  @!P6 BRA `(.L_x_110) ;  /* 0x00000000004ce947 */ /* 0x004fec0003800000 */
        /* <DEDUP_REMOVED lines=9> */
[----:B------:R-:W-:Y:S04]  /*72a0*/  SHF.L.U32 R6, R97, 0x1f, RZ ;  /* 0x0000001f61067819 */ /* 0x000fe800000006ff */
[----:B------:R-:W2:Y:S02]  /*72b0*/  SYNCS.PHASECHK.TRANS64.TRYWAIT P0, [R0+URZ+0x40], R6 ;  /* 0x00004006000075a7 */ /* 0x000ea400080011ff */
[----:B--2---:R-:W-:Y:S05]  /*72c0*/  @!P0 BRA `(.L_x_113) ;  /* 0x0000002400648947 */ /* 0x004fea0003800000 */
.L_x_112:
[----:B------:R-:W-:Y:S05]  /*72d0*/  BSYNC B0 ;  /* 0x0000000000007941 */ /* 0x000fea0003800000 */
.L_x_111:
[----:B------:R-:W-:Y:S02]  /*72e0*/  ISETP.NE.AND P0, PT, R67, RZ, PT ;  /* 0x000000ff4300720c */ /* 0x000fe40003f05270 */
[----:B------:R-:W-:Y:S11]  /*72f0*/  IADD3 R65, PT, PT, R65, 0x1, RZ ;  /* 0x0000000141417810 */ /* 0x000ff60007ffe0ff */
[----:B------:R4:W1:Y:S04]  /*7300*/  @P0 LDS.128 R56, [R5] ;  /* 0x0000000005380984 */ /* 0x0008680000000c00 */
[----:B------:R4:W1:Y:S04]  /*7310*/  @P0 LDS.128 R60, [R4+0x10] ;  /* 0x00001000043c0984 */ /* 0x0008680000000c00 */
[----:B------:R4:W1:Y:S04]  /*7320*/  @P0 LDS.128 R68, [R3+0x20] ;  /* 0x0000200003440984 */ /* 0x0008680000000c00 */
[----:B------:R4:W1:Y:S02]  /*7330*/  @P0 LDS.128 R76, [R2+0x30] ;  /* 0x00003000024c0984 */ /* 0x0008640000000c00 */
.L_x_110:
[----:B------:R-:W-:Y:S05]  /*7340*/  BSYNC B1 ;  /* 0x0000000000017941 */ /* 0x000fea0003800000 */
.L_x_109:
        /* <DEDUP_REMOVED lines=21> */
.L_x_114:
        /* <DEDUP_REMOVED lines=146> */
.L_x_116:
[----:B------:R-:W-:Y:S05]  /*7dc0*/  BSYNC.RECONVERGENT B0 ;  /* 0x0000000000007941 */ /* 0x000fea0003800200 */
.L_x_115:
        /* <DEDUP_REMOVED lines=21> */
.L_x_120:
[----:B------:R-:W-:Y:S05]  /*7f20*/  BSYNC B0 ;  /* 0x0000000000007941 */ /* 0x000fea0003800000 */
.L_x_119:
[----:B------:R-:W-:Y:S11]  /*7f30*/  ISETP.NE.AND P0, PT, R67, RZ, PT ;  /* 0x000000ff4300720c */ /* 0x000ff60003f05270 */
[----:B------:R-:W-:Y:S02]  /*7f40*/  @!UPT UIADD3 URZ, UPT, UPT, URZ, URZ, URZ ;  /* 0x000000fffffff290 */ /* 0x000fe4000fffe0ff */
[----:B------:R4:W1:Y:S04]  /*7f50*/  @P0 LDS.128 R56, [R4] ;  /* 0x0000000004380984 */ /* 0x0008680000000c00 */
[----:B------:R4:W1:Y:S04]  /*7f60*/  @P0 LDS.128 R60, [R3+0x10] ;  /* 0x00001000033c0984 */ /* 0x0008680000000c00 */
[----:B------:R4:W1:Y:S04]  /*7f70*/  @P0 LDS.128 R68, [R2+0x20] ;  /* 0x0000200002440984 */ /* 0x0008680000000c00 */
[----:B------:R4:W1:Y:S02]  /*7f80*/  @P0 LDS.128 R76, [R65+0x30] ;  /* 0x00003000414c0984 */ /* 0x0008640000000c00 */
.L_x_118:
[----:B------:R-:W-:Y:S05]  /*7f90*/  BSYNC B1 ;  /* 0x0000000000017941 */ /* 0x000fea0003800000 */
.L_x_117:
        /* <DEDUP_REMOVED lines=21> */
.L_x_122:
[----:B------:R-:W-:Y:S01]  /*80f0*/  ISETP.NE.AND P0, PT, R102, RZ, PT ;  /* 0x000000ff6600720c */ /* 0x000fe20003f05270 */
[----:B------:R-:W-:Y:S05]  /*8100*/  WARPSYNC.ALL ;  /* 0x0000000000007948 */ /* 0x000fea0003800000 */
[----:B------:R-:W-:Y:S01]  /*8110*/  R2UR UR4, R48 ;  /* 0x00000000300472ca */ /* 0x000fe200000e0000 */
[--C-:B-1----:R-:W-:Y:S01]  /*8120*/  HADD2.F32 R0, -RZ, R56.reuse.H0_H0 ;  /* 0x20000038ff007230 */ /* 0x102fe20000004100 */
[----:B------:R-:W-:Y:S01]  /*8130*/  R2UR UR5, R64 ;  /* 0x00000000400572ca */ /* 0x000fe200000e0000 */
[----:B----4-:R-:W-:Y:S01]  /*8140*/  HADD2.F32 R2, -RZ, R56.H1_H1 ;  /* 0x30000038ff027230 */ /* 0x010fe20000004100 */
[----:B------:R-:W-:Y:S01]  /*8150*/  BSSY.RECONVERGENT B0, `(.L_x_123) ;  /* 0x0000089000007945 */ /* 0x000fe20003800200 */
[--C-:B------:R-:W-:Y:S02]  /*8160*/  HADD2.F32 R3, -RZ, R57.reuse.H0_H0 ;  /* 0x20000039ff037230 */ /* 0x100fe40000004100 */
[----:B------:R-:W-:Y:S02]  /*8170*/  HADD2.F32 R48, -RZ, R57.H1_H1 ;  /* 0x30000039ff307230 */ /* 0x000fe40000004100 */
[--C-:B------:R-:W-:Y:S02]  /*8180*/  HADD2.F32 R50, -RZ, R58.reuse.H0_H0 ;  /* 0x2000003aff327230 */ /* 0x100fe40000004100 */
[----:B------:R-:W-:Y:S02]  /*8190*/  HADD2.F32 R51, -RZ, R58.H1_H1 ;  /* 0x3000003aff337230 */ /* 0x000fe40000004100 */
[----:B------:R-:W1:Y:S01]  /*81a0*/  LDTM.x32 R4, tmem[UR4+0x60] ;  /* 0x00006004000479ee */ /* 0x000e6200082c0000 */
[----:B------:R-:W-:Y:S01]  /*81b0*/  NOP ;  /* 0x0000000000007918 */ /* 0x000fe20000000000 */
[----:B------:R-:W-:Y:S01]  /*81c0*/  UIADD3 UR5, UPT, UPT, UR5, 0xd0, URZ ;  /* 0x000000d005057890 */ /* 0x000fe2000fffe0ff */
[--C-:B------:R-:W-:Y:S02]  /*81d0*/  HADD2.F32 R52, -RZ, R59.reuse.H0_H0 ;  /* 0x2000003bff347230 */ /* 0x100fe40000004100 */
[----:B------:R-:W-:Y:S01]  /*81e0*/  HADD2.F32 R53, -RZ, R59.H1_H1 ;  /* 0x3000003bff357230 */ /* 0x000fe20000004100 */
[----:B------:R-:W-:Y:S01]  /*81f0*/  UPRMT UR5, UR37, 0x654, UR5 ;  /* 0x0000065425057896 */ /* 0x000fe20008000005 */
[--C-:B------:R-:W-:Y:S02]  /*8200*/  HADD2.F32 R54, -RZ, R60.reuse.H0_H0 ;  /* 0x2000003cff367230 */ /* 0x100fe40000004100 */
[----:B------:R-:W-:Y:S02]  /*8210*/  HADD2.F32 R55, -RZ, R60.H1_H1 ;  /* 0x3000003cff377230 */ /* 0x000fe40000004100 */
[--C-:B------:R-:W-:Y:S02]  /*8220*/  HADD2.F32 R56, -RZ, R61.reuse.H0_H0 ;  /* 0x2000003dff387230 */ /* 0x100fe40000004100 */
[----:B------:R-:W-:Y:S02]  /*8230*/  HADD2.F32 R57, -RZ, R61.H1_H1 ;  /* 0x3000003dff397230 */ /* 0x000fe40000004100 */
[----:B-1----:R-:W-:Y:S01]  /*8240*/  SYNCS.ARRIVE.TRANS64.RED.A1T0 RZ, [UR5], RZ ;  /* 0x000000ffffff79a7 */ /* 0x002fe20008100405 */
[--C-:B------:R-:W-:Y:S02]  /*8250*/  HADD2.F32 R58, -RZ, R62.reuse.H0_H0 ;  /* 0x2000003eff3a7230 */ /* 0x100fe40000004100 */
[----:B------:R-:W-:Y:S02]  /*8260*/  HADD2.F32 R59, -RZ, R62.H1_H1 ;  /* 0x3000003eff3b7230 */ /* 0x000fe40000004100 */
[--C-:B------:R-:W-:Y:S02]  /*8270*/  HADD2.F32 R60, -RZ, R63.reuse.H0_H0 ;  /* 0x2000003fff3c7230 */ /* 0x100fe40000004100 */
[----:B------:R-:W-:Y:S02]  /*8280*/  HADD2.F32 R61, -RZ, R63.H1_H1 ;  /* 0x3000003fff3d7230 */ /* 0x000fe40000004100 */
[C---:B------:R-:W-:Y:S01]  /*8290*/  FMUL R4, R47.reuse, R4 ;  /* 0x000000042f047220 */ /* 0x040fe20000400000 */
[C---:B------:R-:W-:Y:S01]  /*82a0*/  FMUL R5, R47.reuse, R5 ;  /* 0x000000052f057220 */ /* 0x040fe20000400000 */
[C---:B------:R-:W-:Y:S01]  /*82b0*/  FMUL R6, R47.reuse, R6 ;  /* 0x000000062f067220 */ /* 0x040fe20000400000 */
[----:B------:R-:W-:Y:S01]  /*82c0*/  FMUL R7, R47, R7 ;  /* 0x000000072f077220 */ /* 0x000fe20000400000 */
[C---:B------:R-:W-:Y:S01]  /*82d0*/  FFMA R4, R49.reuse, R0, R4 ;  /* 0x0000000031047223 */ /* 0x040fe20000000004 */
[C---:B------:R-:W-:Y:S01]  /*82e0*/  FFMA R5, R49.reuse, R2, R5 ;  /* 0x0000000231057223 */ /* 0x040fe20000000005 */
[C---:B------:R-:W-:Y:S01]  /*82f0*/  FFMA R6, R49.reuse, R3, R6 ;  /* 0x0000000331067223 */ /* 0x040fe20000000006 */
[----:B------:R-:W-:Y:S01]  /*8300*/  FFMA R7, R49, R48, R7 ;  /* 0x0000003031077223 */ /* 0x000fe20000000007 */
[C---:B------:R-:W-:Y:S01]  /*8310*/  FMUL R8, R47.reuse, R8 ;  /* 0x000000082f087220 */ /* 0x040fe20000400000 */
[----:B------:R-:W-:Y:S01]  /*8320*/  FMUL R9, R47, R9 ;  /* 0x000000092f097220 */ /* 0x000fe20000400000 */
[----:B------:R-:W-:Y:S01]  /*8330*/  F2FP.F16.F32.PACK_AB R4, R5, R4 ;  /* 0x000000040504723e */ /* 0x000fe200000000ff */
[----:B------:R-:W-:Y:S01]  /*8340*/  FMUL R0, R47, R10 ;  /* 0x0000000a2f007220 */ /* 0x000fe20000400000 */
[----:B------:R-:W-:Y:S01]  /*8350*/  F2FP.F16.F32.PACK_AB R5, R7, R6 ;  /* 0x000000060705723e */ /* 0x000fe200000000ff */
[C---:B------:R-:W-:Y:S01]  /*8360*/  FFMA R8, R49.reuse, R50, R8 ;  /* 0x0000003231087223 */ /* 0x040fe20000000008 */
[C---:B------:R-:W-:Y:S01]  /*8370*/  FFMA R9, R49.reuse, R51, R9 ;  /* 0x0000003331097223 */ /* 0x040fe20000000009 */
[----:B------:R-:W-:Y:S01]  /*8380*/  FFMA R0, R49, R52, R0 ;  /* 0x0000003431007223 */ /* 0x000fe20000000000 */
[C---:B------:R-:W-:Y:S01]  /*8390*/  FMUL R2, R47.reuse, R11 ;  /* 0x0000000b2f027220 */ /* 0x040fe20000400000 */
[C---:B------:R-:W-:Y:S01]  /*83a0*/  FMUL R3, R47.reuse, R12 ;  /* 0x0000000c2f037220 */ /* 0x040fe20000400000 */
[----:B------:R-:W-:Y:S01]  /*83b0*/  FMUL R10, R47, R13 ;  /* 0x0000000d2f0a7220 */ /* 0x000fe20000400000 */
[----:B------:R-:W-:Y:S01]  /*83c0*/  F2FP.F16.F32.PACK_AB R6, R9, R8 ;  /* 0x000000080906723e */ /* 0x000fe200000000ff */
[C---:B------:R-:W-:Y:S01]  /*83d0*/  FFMA R2, R49.reuse, R53, R2 ;  /* 0x0000003531027223 */ /* 0x040fe20000000002 */
[C---:B------:R-:W-:Y:S01]  /*83e0*/  FFMA R3, R49.reuse, R54, R3 ;  /* 0x0000003631037223 */ /* 0x040fe20000000003 */
[----:B------:R-:W-:Y:S01]  /*83f0*/  FFMA R10, R49, R55, R10 ;  /* 0x00000037310a7223 */ /* 0x000fe2000000000a */
[C---:B------:R-:W-:Y:S01]  /*8400*/  FMUL R11, R47.reuse, R14 ;  /* 0x0000000e2f0b7220 */ /* 0x040fe20000400000 */
[C---:B------:R-:W-:Y:S01]  /*8410*/  FMUL R15, R47.reuse, R15 ;  /* 0x0000000f2f0f7220 */ /* 0x040fe20000400000 */
[C---:B------:R-:W-:Y:S01]  /*8420*/  FMUL R12, R47.reuse, R16 ;  /* 0x000000102f0c7220 */ /* 0x040fe20000400000 */
[----:B------:R-:W-:Y:S01]  /*8430*/  FMUL R13, R47, R17 ;  /* 0x000000112f0d7220 */ /* 0x000fe20000400000 */
[----:B------:R-:W-:Y:S01]  /*8440*/  FFMA R11, R49, R56, R11 ;  /* 0x00000038310b7223 */ /* 0x000fe2000000000b */
[----:B------:R-:W-:Y:S01]  /*8450*/  FMUL R14, R47, R18 ;  /* 0x000000122f0e7220 */ /* 0x000fe20000400000 */
[----:B------:R-:W-:Y:S01]  /*8460*/  FFMA R15, R49, R57, R15 ;  /* 0x00000039310f7223 */ /* 0x000fe2000000000f */
[--C-:B------:R-:W-:Y:S02]  /*8470*/  HADD2.F32 R62, -RZ, R68.reuse.H0_H0 ;  /* 0x20000044ff3e7230 */ /* 0x100fe40000004100 */
[----:B------:R-:W-:Y:S01]  /*8480*/  FMUL R19, R47, R19 ;  /* 0x000000132f137220 */ /* 0x000fe20000400000 */
[----:B------:R-:W-:Y:S01]  /*8490*/  F2FP.F16.F32.PACK_AB R7, R2, R0 ;  /* 0x000000000207723e */ /* 0x000fe200000000ff */
[----:B------:R-:W-:Y:S01]  /*84a0*/  FFMA R12, R49, R58, R12 ;  /* 0x0000003a310c7223 */ /* 0x000fe2000000000c */
[----:B------:R-:W-:Y:S02]  /*84b0*/  HADD2.F32 R63, -RZ, R68.H1_H1 ;  /* 0x30000044ff3f7230 */ /* 0x000fe40000004100 */
[----:B------:R-:W-:Y:S01]  /*84c0*/  FMUL R16, R47, R20 ;  /* 0x000000142f107220 */ /* 0x000fe20000400000 */
[----:B------:R-:W-:Y:S01]  /*84d0*/  FFMA R13, R49, R59, R13 ;  /* 0x0000003b310d7223 */ /* 0x000fe2000000000d */
[----:B------:R1:W-:Y:S01]  /*84e0*/  STS.128 [R100+0x6000], R4 ;  /* 0x0060000464007388 */ /* 0x0003e20000000c00 */
[--C-:B------:R-:W-:Y:S02]  /*84f0*/  HADD2.F32 R64, -RZ, R69.reuse.H0_H0 ;  /* 0x20000045ff407230 */ /* 0x100fe40000004100 */
[----:B------:R-:W-:Y:S01]  /*8500*/  FMUL R17, R47, R21 ;  /* 0x000000152f117220 */ /* 0x000fe20000400000 */
[----:B------:R-:W-:Y:S01]  /*8510*/  FFMA R14, R49, R60, R14 ;  /* 0x0000003c310e7223 */ /* 0x000fe2000000000e */
[----:B------:R-:W-:Y:S02]  /*8520*/  HADD2.F32 R65, -RZ, R69.H1_H1 ;  /* 0x30000045ff417230 */ /* 0x000fe40000004100 */
[----:B------:R-:W-:Y:S01]  /*8530*/  FMUL R18, R47, R22 ;  /* 0x000000162f127220 */ /* 0x000fe20000400000 */
[----:B------:R-:W-:Y:S01]  /*8540*/  FFMA R19, R49, R61, R19 ;  /* 0x0000003d31137223 */ /* 0x000fe20000000013 */
        /* <DEDUP_REMOVED lines=11> */
[----:B------:R-:W-:Y:S01]  /*8600*/  F2FP.F16.F32.PACK_AB R8, R10, R3 ;  /* 0x000000030a08723e */ /* 0x000fe200000000ff */
[----:B------:R-:W-:Y:S01]  /*8610*/  FFMA R23, R49, R65, R23 ;  /* 0x0000004131177223 */ /* 0x000fe20000000017 */
[----:B------:R-:W-:Y:S01]  /*8620*/  F2FP.F16.F32.PACK_AB R9, R15, R11 ;  /* 0x0000000b0f09723e */ /* 0x000fe200000000ff */
[--C-:B------:R-:W-:Y:S02]  /*8630*/  HADD2.F32 R70, -RZ, R76.reuse.H0_H0 ;  /* 0x2000004cff467230 */ /* 0x100fe40000004100 */
[----:B------:R-:W-:Y:S01]  /*8640*/  FMUL R27, R47, R27 ;  /* 0x0000001b2f1b7220 */ /* 0x000fe20000400000 */
[----:B------:R-:W-:Y:S01]  /*8650*/  F2FP.F16.F32.PACK_AB R10, R13, R12 ;  /* 0x0000000c0d0a723e */ /* 0x000fe200000000ff */
[----:B------:R-:W-:Y:S01]  /*8660*/  FFMA R20, R49, R66, R20 ;  /* 0x0000004231147223 */ /* 0x000fe20000000014 */
[----:B------:R-:W-:Y:S01]  /*8670*/  F2FP.F16.F32.PACK_AB R11, R19, R14 ;  /* 0x0000000e130b723e */ /* 0x000fe200000000ff */
[----:B------:R-:W-:Y:S02]  /*8680*/  HADD2.F32 R71, -RZ, R76.H1_H1 ;  /* 0x3000004cff477230 */ /* 0x000fe40000004100 */
[----:B------:R-:W-:Y:S01]  /*8690*/  FMUL R24, R47, R28 ;  /* 0x0000001c2f187220 */ /* 0x000fe20000400000 */
[----:B------:R-:W-:Y:S01]  /*86a0*/  FFMA R21, R49, R67, R21 ;  /* 0x0000004331157223 */ /* 0x000fe20000000015 */
[--C-:B------:R-:W-:Y:S01]  /*86b0*/  HADD2.F32 R72, -RZ, R77.reuse.H0_H0 ;  /* 0x2000004dff487230 */ /* 0x100fe20000004100 */
[----:B------:R1:W-:Y:S01]  /*86c0*/  STS.128 [R99+0x6010], R8 ;  /* 0x0060100863007388 */ /* 0x0003e20000000c00 */
        /* <DEDUP_REMOVED lines=49> */
.L_x_124:
[----:B------:R-:W-:Y:S05]  /*89e0*/  BSYNC.RECONVERGENT B0 ;  /* 0x0000000000007941 */ /* 0x000fea0003800200 */
.L_x_123:
[----:B------:R-:W-:Y:S01]  /*89f0*/  BAR.SYNC.DEFER_BLOCKING 0x1, 0x80 ;  /* 0x0042000000007b1d */ /* 0x000fe20000010000 */
[----:B------:R-:W-:Y:S01]  /*8a00*/  UISETP.NE.AND UP0, UPT, UR49, -0x4, UPT ;  /* 0xfffffffc3100788c */ /* 0x000fe2000bf05270 */
[----:B------:R-:W-:Y:S08]  /*8a10*/  IADD3 R45, PT, PT, R45, 0x1, RZ ;  /* 0x000000012d2d7810 */ /* 0x000ff00007ffe0ff */
[----:B------:R-:W-:Y:S05]  /*8a20*/  BRA.U !UP0, `(.L_x_125) ;  /* 0x0000000108287547 */ /* 0x000fea000b800000 */
[----:B------:R-:W-:Y:S01]  /*8a30*/  ISETP.NE.AND P0, PT, R107, RZ, PT ;  /* 0x000000ff6b00720c */ /* 0x000fe20003f05270 */
[----:B------:R-:W-:Y:S01]  /*8a40*/  IMAD.U32 R2, RZ, RZ, UR51 ;  /* 0x00000033ff027e24 */ /* 0x000fe2000f8e00ff */
[----:B------:R-:W-:Y:S01]  /*8a50*/  UIADD3 UR51, UPT, UPT, UR51, 0x1, URZ ;  /* 0x0000000133337890 */ /* 0x000fe2000fffe0ff */
[----:B------:R-:W-:Y:S03]  /*8a60*/  IMAD.U32 R0, RZ, RZ, UR37 ;  /* 0x00000025ff007e24 */ /* 0x000fe6000f8e00ff */
[----:B------:R-:W-:Y:S04]  /*8a70*/  UISETP.NE.AND UP0, UPT, UR51, 0x4, UPT ;  /* 0x000000043300788c */ /* 0x000fe8000bf05270 */
[----:B------:R-:W-:Y:S03]  /*8a80*/  USEL UR51, UR51, URZ, UP0 ;  /* 0x000000ff33337287 */ /* 0x000fe60008000000 */
[----:B------:R-:W-:Y:S05]  /*8a90*/  @P0 LEA R2, R2, UR48, 0x3 ;  /* 0x0000003002020c11 */ /* 0x000fea000f8e18ff */
[----:B------:R-:W-:Y:S05]  /*8aa0*/  @P0 VIADD R2, R2, 0x60 ;  /* 0x0000006002020836 */ /* 0x000fea0000000000 */
[----:B------:R-:W-:Y:S04]  /*8ab0*/  @P0 PRMT R0, R0, 0x654, R2 ;  /* 0x0000065400000816 */ /* 0x000fe80000000002 */
[----:B------:R2:W-:Y:S03]  /*8ac0*/  @P0 SYNCS.ARRIVE.TRANS64.RED.A1T0 RZ, [R0+URZ], RZ ;  /* 0x000000ff00ff09a7 */ /* 0x0005e600081004ff */
.L_x_125:
[----:B------:R-:W-:Y:S01]  /*8ad0*/  ISETP.NE.AND P2, PT, R103, RZ, PT ;  /* 0x000000ff6700720c */ /* 0x000fe20003f45270 */
[----:B------:R-:W-:Y:S01]  /*8ae0*/  UIADD3 UR49, UPT, UPT, UR49, 0x4, URZ ;  /* 0x0000000431317890 */ /* 0x000fe2000fffe0ff */
[----:B------:R-:W-:Y:S01]  /*8af0*/  ISETP.NE.AND P0, PT, R105, 0x2, PT ;  /* 0x000000026900780c */ /* 0x000fe20003f05270 */
[----:B------:R-:W-:Y:S01]  /*8b00*/  IMAD.IADD R14, R43, 0x1, R86 ;  /* 0x000000012b0e7824 */ /* 0x000fe200078e0256 */
[----:B------:R-:W-:Y:S01]  /*8b10*/  ISETP.NE.AND P1, PT, R45, 0x4, PT ;  /* 0x000000042d00780c */ /* 0x000fe20003f25270 */
[----:B------:R-:W-:Y:S01]  /*8b20*/  IMAD.IADD R15, R44, 0x1, R87 ;  /* 0x000000012c0f7824 */ /* 0x000fe200078e0257 */
[----:B------:R-:W-:Y:S02]  /*8b30*/  SEL R2, RZ, 0x1, P0 ;  /* 0x00000001ff027807 */ /* 0x000fe40000000000 */
[----:B--2---:R-:W-:Y:S02]  /*8b40*/  SEL R0, RZ, 0x1, P1 ;  /* 0x00000001ff007807 */ /* 0x004fe40000800000 */
[----:B------:R-:W-:Y:S02]  /*8b50*/  LOP3.LUT R95, R95, R2, RZ, 0x3c, !PT ;  /* 0x000000025f5f7212 */ /* 0x000fe400078e3cff */
[----:B------:R-:W-:Y:S02]  /*8b60*/  LOP3.LUT R96, R96, R0, RZ, 0x3c, !PT ;  /* 0x0000000060607212 */ /* 0x000fe400078e3cff */
[----:B------:R-:W-:Y:S02]  /*8b70*/  @P2 R2UR UR36, R94 ;  /* 0x000000005e2422ca */ /* 0x000fe400000e0000 */
[----:B------:R-:W-:Y:S02]  /*8b80*/  SEL R105, R105, RZ, P0 ;  /* 0x000000ff69697207 */ /* 0x000fe40000000000 */
[----:B------:R-:W-:Y:S01]  /*8b90*/  SEL R45, R45, RZ, P1 ;  /* 0x000000ff2d2d7207 */ /* 0x000fe20000800000 */
[----:B------:R-:W-:Y:S10]  /*8ba0*/  @P2 BRA `(.L_x_126) ;  /* 0xffffffc000502947 */ /* 0x000ff4000383ffff */
[----:B------:R-:W-:-:S09]  /*8bb0*/  UISETP.NE.AND UP0, UPT, UR50, URZ, UPT ;  /* 0x000000ff3200728c */ /* 0x000fd2000bf05270 */
[----:B------:R-:W-:Y:S05]  /*8bc0*/  BRA.U !UP0, `(.L_x_127) ;  /* 0x0000000108487547 */ /* 0x000fea000b800000 */
[----:B------:R-:W2:Y:S02]  /*8bd0*/  LDCU.64 UR4, c[0x0][0x890] ;  /* 0x00011200ff0477ac */ /* 0x000ea40008000a00 */
[----:B--2---:R-:W-:-:S04]  /*8be0*/  UISETP.NE.U32.AND UP0, UPT, UR4, URZ, UPT ;  /* 0x000000ff0400728c */ /* 0x004fc8000bf05070 */
[----:B------:R-:W-:-:S09]  /*8bf0*/  UISETP.NE.AND.EX UP0, UPT, UR5, URZ, UPT, UP0 ;  /* 0x000000ff0500728c */ /* 0x000fd2000bf05300 */
[----:B------:R-:W-:Y:S05]  /*8c00*/  BRA.U UP0, `(.L_x_128) ;  /* 0x00000001000c7547 */ /* 0x000fea000b800000 */
[----:B------:R-:W-:-:S13]  /*8c10*/  FSETP.NEU.AND P0, PT, R49, RZ, PT ;  /* 0x000000ff3100720b */ /* 0x000fda0003f0d000 */
[----:B------:R-:W-:Y:S05]  /*8c20*/  @!P0 EXIT ;  /* 0x000000000000894d */ /* 0x000fea0003800000 */
[----:B------:R-:W-:Y:S05]  /*8c30*/  BRA `(.L_x_127) ;  /* 0x00000000002c7947 */ /* 0x000fea0003800000 */
.L_x_128:
[----:B------:R-:W-:Y:S01]  /*8c40*/  ISETP.NE.AND P0, PT, R104, RZ, PT ;  /* 0x000000ff6800720c */ /* 0x000fe20003f05270 */
[----:B------:R-:W-:-:S12]  /*8c50*/  BSSY.RECONVERGENT B0, `(.L_x_127) ;  /* 0x0000009000007945 */ /* 0x000fd80003800200 */
[----:B------:R-:W-:Y:S05]  /*8c60*/  @P0 BRA `(.L_x_129) ;  /* 0x0000000000140947 */ /* 0x000fea0003800000 */
[----:B------:R-:W2:Y:S02]  /*8c70*/  LDCU.64 UR4, c[0x0][0x888] ;  /* 0x00011100ff0477ac */ /* 0x000ea40008000a00 */
[----:B--2---:R-:W-:-:S04]  /*8c80*/  ISETP.NE.U32.AND P0, PT, RZ, UR4, PT ;  /* 0x00000004ff007c0c */ /* 0x004fc8000bf05070 */
[----:B------:R-:W-:-:S13]  /*8c90*/  ISETP.NE.AND.EX P0, PT, RZ, UR5, PT, P0 ;  /* 0x00000005ff007c0c */ /* 0x000fda000bf05300 */
[----:B------:R-:W-:Y:S05]  /*8ca0*/  @!P0 EXIT ;  /* 0x000000000000894d */ /* 0x000fea0003800000 */
[----:B------:R-:W-:Y:S05]  /*8cb0*/  BRA `(.L_x_130) ;  /* 0x0000000000087947 */ /* 0x000fea0003800000 */
.L_x_129:
[----:B------:R-:W-:-:S13]  /*8cc0*/  FSETP.NEU.AND P0, PT, R49, RZ, PT ;  /* 0x000000ff3100720b */ /* 0x000fda0003f0d000 */
[----:B------:R-:W-:Y:S05]  /*8cd0*/  @!P0 EXIT ;  /* 0x000000000000894d */ /* 0x000fea0003800000 */
.L_x_130:
[----:B------:R-:W-:Y:S05]  /*8ce0*/  BSYNC.RECONVERGENT B0 ;  /* 0x0000000000007941 */ /* 0x000fea0003800200 */
.L_x_127:
[----:B------:R-:W-:Y:S01]  /*8cf0*/  ULEA UR4, UR51, UR48, 0x3 ;  /* 0x0000003033047291 */ /* 0x000fe2000f8e18ff */
[----:B------:R-:W-:-:S04]  /*8d00*/  DEPBAR.LE SB0, 0x0 ;  /* 0x000080000000791a */ /* 0x000fc80000000000 */
[----:B------:R-:W-:-:S04]  /*8d10*/  UIADD3 UR4, UPT, UPT, UR4, 0x60, URZ ;  /* 0x0000006004047890 */ /* 0x000fc8000fffe0ff */
[----:B------:R-:W-:-:S09]  /*8d20*/  UPRMT UR4, UR37, 0x654, UR4 ;  /* 0x0000065425047896 */ /* 0x000fd20008000004 */
[----:B------:R-:W-:Y:S01]  /*8d30*/  SYNCS.ARRIVE.TRANS64.RED.A1T0 RZ, [UR4], RZ ;  /* 0x000000ffffff79a7 */ /* 0x000fe20008100404 */
[----:B------:R-:W-:Y:S05]  /*8d40*/  EXIT ;  /* 0x000000000000794d */ /* 0x000fea0003800000 */
.L_x_19:
[----:B--2---:R2:W1:Y:S02]  /*8d50*/  SYNCS.PHASECHK.TRANS64.TRYWAIT P0, [R2+URZ+0x100], R3 ;  /* 0x00010003020075a7 */ /* 0x00446400080011ff */
[----:B-1----:R-:W-:Y:S05]  /*8d60*/  @!P0 NANOSLEEP.SYNCS 0x989680 ;  /* 0x009896800000895d */ /* 0x002fea0003900000 */
[----:B------:R-:W1:Y:S02]  /*8d70*/  @!P0 SYNCS.PHASECHK.TRANS64 P0, [R2+URZ+0x100], R3 ;  /* 0x00010003020085a7 */ /* 0x000e6400080010ff */
[----:B-1----:R-:W-:Y:S05]  /*8d80*/  @!P0 BRA `(.L_x_19) ;  /* 0xfffffffc00f08947 */ /* 0x002fea000383ffff */
[----:B------:R-:W-:Y:S05]  /*8d90*/  BRA `(.L_x_131) ;  /* 0xffffff8800107947 */ /* 0x000fea000383ffff */
.L_x_22:
[----:B-1----:R-:W-:-:S07]  /*8da0*/  MOV R2, UR33 ;  /* 0x0000002100027c02 */ /* 0x002fce0008000f00 */
.L_x_132:
[----:B-1----:R1:W2:Y:S02]  /*8db0*/  SYNCS.PHASECHK.TRANS64.TRYWAIT P0, [R2+URZ+0x20], R4 ;  /* 0x00002004020075a7 */ /* 0x0022a400080011ff */
[----:B--2---:R-:W-:Y:S05]  /*8dc0*/  @!P0 NANOSLEEP.SYNCS 0x989680 ;  /* 0x009896800000895d */ /* 0x004fea0003900000 */
[----:B------:R-:W2:Y:S02]  /*8dd0*/  @!P0 SYNCS.PHASECHK.TRANS64 P0, [R2+URZ+0x20], R4 ;  /* 0x00002004020085a7 */ /* 0x000ea400080010ff */
[----:B--2---:R-:W-:Y:S05]  /*8de0*/  @!P0 BRA `(.L_x_132) ;  /* 0xfffffffc00f08947 */ /* 0x004fea000383ffff */
[----:B------:R-:W-:Y:S05]  /*8df0*/  BRA `(.L_x_21) ;  /* 0xffffff8800647947 */ /* 0x000fea000383ffff */
.L_x_28:
[----:B-1----:R-:W-:-:S07]  /*8e00*/  MOV R2, UR25 ;  /* 0x0000001900027c02 */ /* 0x002fce0008000f00 */
.L_x_133:
[----:B-1----:R1:W2:Y:S02]  /*8e10*/  SYNCS.PHASECHK.TRANS64.TRYWAIT P0, [R2+URZ+0x20], R4 ;  /* 0x00002004020075a7 */ /* 0x0022a400080011ff */
[----:B--2---:R-:W-:Y:S05]  /*8e20*/  @!P0 NANOSLEEP.SYNCS 0x989680 ;  /* 0x009896800000895d */ /* 0x004fea0003900000 */
[----:B------:R-:W2:Y:S02]  /*8e30*/  @!P0 SYNCS.PHASECHK.TRANS64 P0, [R2+URZ+0x20], R4 ;  /* 0x00002004020085a7 */ /* 0x000ea400080010ff */
[----:B--2---:R-:W-:Y:S05]  /*8e40*/  @!P0 BRA `(.L_x_133) ;  /* 0xfffffffc00f08947 */ /* 0x004fea000383ffff */
[----:B------:R-:W-:Y:S05]  /*8e50*/  BRA `(.L_x_27) ;  /* 0xffffff8c00207947 */ /* 0x000fea000383ffff */
.L_x_32:
[----:B-1----:R1:W2:Y:S02]  /*8e60*/  SYNCS.PHASECHK.TRANS64.TRYWAIT P0, [R2+URZ+0x90], R3 ;  /* 0x00009003020075a7 */ /* 0x0022a400080011ff */
[----:B--2---:R-:W-:Y:S05]  /*8e70*/  @!P0 NANOSLEEP.SYNCS 0x989680 ;  /* 0x009896800000895d */ /* 0x004fea0003900000 */
[----:B------:R-:W2:Y:S02]  /*8e80*/  @!P0 SYNCS.PHASECHK.TRANS64 P0, [R2+URZ+0x90], R3 ;  /* 0x00009003020085a7 */ /* 0x000ea400080010ff */
[----:B--2---:R-:W-:Y:S05]  /*8e90*/  @!P0 BRA `(.L_x_32) ;  /* 0xfffffffc00f08947 */ /* 0x004fea000383ffff */
[----:B------:R-:W-:Y:S05]  /*8ea0*/  BRA `(.L_x_134) ;  /* 0xffffff8c00c07947 */ /* 0x000fea000383ffff */
.L_x_36:
[----:B----4-:R-:W-:-:S07]  /*8eb0*/  MOV R0, UR5 ;  /* 0x0000000500007c02 */ /* 0x010fce0008000f00 */
.L_x_135:
[----:B-1----:R1:W2:Y:S02]  /*8ec0*/  SYNCS.PHASECHK.TRANS64.TRYWAIT P0, [R0+URZ], R2 ;  /* 0x00000002000075a7 */ /* 0x0022a400080011ff */
[----:B--2---:R-:W-:Y:S05]  /*8ed0*/  @!P0 NANOSLEEP.SYNCS 0x989680 ;  /* 0x009896800000895d */ /* 0x004fea0003900000 */
[----:B------:R-:W2:Y:S02]  /*8ee0*/  @!P0 SYNCS.PHASECHK.TRANS64 P0, [R0+URZ], R2 ;  /* 0x00000002000085a7 */ /* 0x000ea400080010ff */
[----:B--2---:R-:W-:Y:S05]  /*8ef0*/  @!P0 BRA `(.L_x_135) ;  /* 0xfffffffc00f08947 */ /* 0x004fea000383ffff */
[----:B------:R-:W-:Y:S05]  /*8f00*/  BRA `(.L_x_136) ;  /* 0xffffff9400307947 */ /* 0x000fea000383ffff */
.L_x_37:
[----:B----4-:R-:W-:-:S07]  /*8f10*/  MOV R0, UR5 ;  /* 0x0000000500007c02 */ /* 0x010fce0008000f00 */
.L_x_137:
[----:B-1----:R1:W2:Y:S02]  /*8f20*/  SYNCS.PHASECHK.TRANS64.TRYWAIT P0, [R0+URZ], R3 ;  /* 0x00000003000075a7 */ /* 0x0022a400080011ff */
[----:B--2---:R-:W-:Y:S05]  /*8f30*/  @!P0 NANOSLEEP.SYNCS 0x989680 ;  /* 0x009896800000895d */ /* 0x004fea0003900000 */
[----:B------:R-:W2:Y:S02]  /*8f40*/  @!P0 SYNCS.PHASECHK.TRANS64 P0, [R0+URZ], R3 ;  /* 0x00000003000085a7 */ /* 0x000ea400080010ff */
[----:B--2---:R-:W-:Y:S05]  /*8f50*/  @!P0 BRA `(.L_x_137) ;  /* 0xfffffffc00f08947 */ /* 0x004fea000383ffff */
[----:B------:R-:W-:Y:S05]  /*8f60*/  BRA `(.L_x_138) ;  /* 0xffffff94003c7947 */ /* 0x000fea000383ffff */
.L_x_38:
[----:B----4-:R-:W-:-:S07]  /*8f70*/  MOV R0, UR5 ;  /* 0x0000000500007c02 */ /* 0x010fce0008000f00 */
.L_x_139:
[----:B-1----:R1:W2:Y:S02]  /*8f80*/  SYNCS.PHASECHK.TRANS64.TRYWAIT P0, [R0+URZ], R3 ;  /* 0x00000003000075a7 */ /* 0x0022a400080011ff */
[----:B--2---:R-:W-:Y:S05]  /*8f90*/  @!P0 NANOSLEEP.SYNCS 0x989680 ;  /* 0x009896800000895d */ /* 0x004fea0003900000 */
[----:B------:R-:W2:Y:S02]  /*8fa0*/  @!P0 SYNCS.PHASECHK.TRANS64 P0, [R0+URZ], R3 ;  /* 0x00000003000085a7 */ /* 0x000ea400080010ff */
[----:B--2---:R-:W-:Y:S05]  /*8fb0*/  @!P0 BRA `(.L_x_139) ;  /* 0xfffffffc00f08947 */ /* 0x004fea000383ffff */
[----:B------:R-:W-:Y:S05]  /*8fc0*/  BRA `(.L_x_140) ;  /* 0xffffff9400487947 */ /* 0x000fea000383ffff */
.L_x_41:
[----:B-1----:R1:W2:Y:S02]  /*8fd0*/  SYNCS.PHASECHK.TRANS64.TRYWAIT P0, [R0+URZ+0xf0], R4 ;  /* 0x0000f004000075a7 */ /* 0x0022a400080011ff */
[----:B--2---:R-:W-:Y:S05]  /*8fe0*/  @!P0 NANOSLEEP.SYNCS 0x989680 ;  /* 0x009896800000895d */ /* 0x004fea0003900000 */
[----:B------:R-:W2:Y:S02]  /*8ff0*/  @!P0 SYNCS.PHASECHK.TRANS64 P0, [R0+URZ+0xf0], R4 ;  /* 0x0000f004000085a7 */ /* 0x000ea400080010ff */
[----:B--2---:R-:W-:Y:S05]  /*9000*/  @!P0 BRA `(.L_x_41) ;  /* 0xfffffffc00f08947 */ /* 0x004fea000383ffff */
[----:B------:R-:W-:Y:S05]  /*9010*/  BRA `(.L_x_141) ;  /* 0xffffff9400a47947 */ /* 0x000fea000383ffff */
.L_x_42:
[----:B------:R-:W-:-:S07]  /*9020*/  MOV R0, UR5 ;  /* 0x0000000500007c02 */ /* 0x000fce0008000f00 */
.L_x_142:
[----:B-1----:R1:W2:Y:S02]  /*9030*/  SYNCS.PHASECHK.TRANS64.TRYWAIT P0, [R0+URZ+0xa0], R5 ;  /* 0x0000a005000075a7 */ /* 0x0022a400080011ff */
[----:B--2---:R-:W-:Y:S05]  /*9040*/  @!P0 NANOSLEEP.SYNCS 0x989680 ;  /* 0x009896800000895d */ /* 0x004fea0003900000 */
[----:B------:R-:W2:Y:S02]  /*9050*/  @!P0 SYNCS.PHASECHK.TRANS64 P0, [R0+URZ+0xa0], R5 ;  /* 0x0000a005000085a7 */ /* 0x000ea400080010ff */
[----:B--2---:R-:W-:Y:S05]  /*9060*/  @!P0 BRA `(.L_x_142) ;  /* 0xfffffffc00f08947 */ /* 0x004fea000383ffff */
[----:B------:R-:W-:Y:S05]  /*9070*/  BRA `(.L_x_143) ;  /* 0xffffff9400b47947 */ /* 0x000fea000383ffff */
.L_x_43:
[----:B-1----:R1:W2:Y:S02]  /*9080*/  SYNCS.PHASECHK.TRANS64.TRYWAIT P1, [R0+URZ+0x90], R4 ;  /* 0x00009004000075a7 */ /* 0x0022a400080211ff */
[----:B--2---:R-:W-:Y:S05]  /*9090*/  @!P1 NANOSLEEP.SYNCS 0x989680 ;  /* 0x009896800000995d */ /* 0x004fea0003900000 */
[----:B------:R-:W2:Y:S02]  /*90a0*/  @!P1 SYNCS.PHASECHK.TRANS64 P1, [R0+URZ+0x90], R4 ;  /* 0x00009004000095a7 */ /* 0x000ea400080210ff */
[----:B--2---:R-:W-:Y:S05]  /*90b0*/  @!P1 BRA `(.L_x_43) ;  /* 0xfffffffc00f09947 */ /* 0x004fea000383ffff */
[----:B------:R-:W-:Y:S05]  /*90c0*/  BRA `(.L_x_144) ;  /* 0xffffff9400e47947 */ /* 0x000fea000383ffff */
.L_x_46:
[----:B------:R-:W-:-:S07]  /*90d0*/  MOV R0, UR5 ;  /* 0x0000000500007c02 */ /* 0x000fce0008000f00 */
.L_x_145:
[----:B-1----:R1:W2:Y:S02]  /*90e0*/  SYNCS.PHASECHK.TRANS64.TRYWAIT P0, [R0+URZ+0xa0], R2 ;  /* 0x0000a002000075a7 */ /* 0x0022a400080011ff */
[----:B--2---:R-:W-:Y:S05]  /*90f0*/  @!P0 NANOSLEEP.SYNCS 0x989680 ;  /* 0x009896800000895d */ /* 0x004fea0003900000 */
[----:B------:R-:W2:Y:S02]  /*9100*/  @!P0 SYNCS.PHASECHK.TRANS64 P0, [R0+URZ+0xa0], R2 ;  /* 0x0000a002000085a7 */ /* 0x000ea400080010ff */
[----:B--2---:R-:W-:Y:S05]  /*9110*/  @!P0 BRA `(.L_x_145) ;  /* 0xfffffffc00f08947 */ /* 0x004fea000383ffff */
[----:B------:R-:W-:Y:S05]  /*9120*/  BRA `(.L_x_45) ;  /* 0xffffff9800387947 */ /* 0x000fea000383ffff */
.L_x_53:
[----:B-1----:R1:W2:Y:S02]  /*9130*/  SYNCS.PHASECHK.TRANS64.TRYWAIT P1, [R0+URZ+0x90], R2 ;  /* 0x00009002000075a7 */ /* 0x0022a400080211ff */
[----:B--2---:R-:W-:Y:S05]  /*9140*/  @!P1 NANOSLEEP.SYNCS 0x989680 ;  /* 0x009896800000995d */ /* 0x004fea0003900000 */
[----:B------:R-:W2:Y:S02]  /*9150*/  @!P1 SYNCS.PHASECHK.TRANS64 P1, [R0+URZ+0x90], R2 ;  /* 0x00009002000095a7 */ /* 0x000ea400080210ff */
[----:B--2---:R-:W-:Y:S05]  /*9160*/  @!P1 BRA `(.L_x_53) ;  /* 0xfffffffc00f09947 */ /* 0x004fea000383ffff */
[----:B------:R-:W-:Y:S05]  /*9170*/  BRA `(.L_x_146) ;  /* 0xffffff9c00a87947 */ /* 0x000fea000383ffff */
.L_x_54:
[----:B------:R-:W-:-:S07]  /*9180*/  MOV R2, UR7 ;  /* 0x0000000700027c02 */ /* 0x000fce0008000f00 */
.L_x_147:
[----:B-1----:R1:W2:Y:S02]  /*9190*/  SYNCS.PHASECHK.TRANS64.TRYWAIT P0, [R2+URZ+0xd0], R0 ;  /* 0x0000d000020075a7 */ /* 0x0022a400080011ff */
[----:B--2---:R-:W-:Y:S05]  /*91a0*/  @!P0 NANOSLEEP.SYNCS 0x989680 ;  /* 0x009896800000895d */ /* 0x004fea0003900000 */
[----:B------:R-:W2:Y:S02]  /*91b0*/  @!P0 SYNCS.PHASECHK.TRANS64 P0, [R2+URZ+0xd0], R0 ;  /* 0x0000d000020085a7 */ /* 0x000ea400080010ff */
[----:B--2---:R-:W-:Y:S05]  /*91c0*/  @!P0 BRA `(.L_x_147) ;  /* 0xfffffffc00f08947 */ /* 0x004fea000383ffff */
[----:B------:R-:W-:Y:S05]  /*91d0*/  BRA `(.L_x_148) ;  /* 0xffffff9c00e07947 */ /* 0x000fea000383ffff */
.L_x_57:
[----:B------:R-:W-:Y:S07]  /*91e0*/  MOV R0, UR6 ;  /* 0x0000000600007c02 */ /* 0x000fee0008000f00 */
.L_x_149:
[----:B-1----:R1:W2:Y:S02]  /*91f0*/  SYNCS.PHASECHK.TRANS64.TRYWAIT P0, [R0+URZ], R2 ;  /* 0x00000002000075a7 */ /* 0x0022a400080011ff */
[----:B--2---:R-:W-:Y:S05]  /*9200*/  @!P0 NANOSLEEP.SYNCS 0x989680 ;  /* 0x009896800000895d */ /* 0x004fea0003900000 */
[----:B------:R-:W2:Y:S02]  /*9210*/  @!P0 SYNCS.PHASECHK.TRANS64 P0, [R0+URZ], R2 ;  /* 0x00000002000085a7 */ /* 0x000ea400080010ff */
[----:B--2---:R-:W-:Y:S05]  /*9220*/  @!P0 BRA `(.L_x_149) ;  /* 0xfffffffc00f08947 */ /* 0x004fea000383ffff */
[----:B------:R-:W-:Y:S05]  /*9230*/  BRA `(.L_x_56) ;  /* 0xffffff9c00fc7947 */ /* 0x000fea000383ffff */
.L_x_60:
[----:B------:R-:W-:-:S07]  /*9240*/  MOV R0, UR6 ;  /* 0x0000000600007c02 */ /* 0x000fce0008000f00 */
.L_x_150:
[----:B--2---:R2:W4:Y:S02]  /*9250*/  SYNCS.PHASECHK.TRANS64.TRYWAIT P0, [R0+URZ], R2 ;  /* 0x00000002000075a7 */ /* 0x00452400080011ff */
[----:B----4-:R-:W-:Y:S05]  /*9260*/  @!P0 NANOSLEEP.SYNCS 0x989680 ;  /* 0x009896800000895d */ /* 0x010fea0003900000 */
[----:B------:R-:W4:Y:S02]  /*9270*/  @!P0 SYNCS.PHASECHK.TRANS64 P0, [R0+URZ], R2 ;  /* 0x00000002000085a7 */ /* 0x000f2400080010ff */
[----:B----4-:R-:W-:Y:S05]  /*9280*/  @!P0 BRA `(.L_x_150) ;  /* 0xfffffffc00f08947 */ /* 0x010fea000383ffff */
[----:B------:R-:W-:Y:S05]  /*9290*/  BRA `(.L_x_151) ;  /* 0xffffffa000d87947 */ /* 0x000fea000383ffff */
.L_x_61:
[----:B------:R-:W-:-:S07]  /*92a0*/  MOV R0, UR6 ;  /* 0x0000000600007c02 */ /* 0x000fce0008000f00 */
.L_x_152:
[----:B-1----:R1:W2:Y:S02]  /*92b0*/  SYNCS.PHASECHK.TRANS64.TRYWAIT P0, [R0+URZ], R3 ;  /* 0x00000003000075a7 */ /* 0x0022a400080011ff */
[----:B--2---:R-:W-:Y:S05]  /*92c0*/  @!P0 NANOSLEEP.SYNCS 0x989680 ;  /* 0x009896800000895d */ /* 0x004fea0003900000 */
[----:B------:R-:W2:Y:S02]  /*92d0*/  @!P0 SYNCS.PHASECHK.TRANS64 P0, [R0+URZ], R3 ;  /* 0x00000003000085a7 */ /* 0x000ea400080010ff */
[----:B--2---:R-:W-:Y:S05]  /*92e0*/  @!P0 BRA `(.L_x_152) ;  /* 0xfffffffc00f08947 */ /* 0x004fea000383ffff */
[----:B------:R-:W-:Y:S05]  /*92f0*/  BRA `(.L_x_153) ;  /* 0xffffffa000e47947 */ /* 0x000fea000383ffff */
.L_x_62:
[----:B------:R-:W-:-:S07]  /*9300*/  MOV R0, UR6 ;  /* 0x0000000600007c02 */ /* 0x000fce0008000f00 */
.L_x_154:
[----:B-1----:R1:W2:Y:S02]  /*9310*/  SYNCS.PHASECHK.TRANS64.TRYWAIT P0, [R0+URZ], R3 ;  /* 0x00000003000075a7 */ /* 0x0022a400080011ff */
[----:B--2---:R-:W-:Y:S05]  /*9320*/  @!P0 NANOSLEEP.SYNCS 0x989680 ;  /* 0x009896800000895d */ /* 0x004fea0003900000 */
[----:B------:R-:W2:Y:S02]  /*9330*/  @!P0 SYNCS.PHASECHK.TRANS64 P0, [R0+URZ], R3 ;  /* 0x00000003000085a7 */ /* 0x000ea400080010ff */
[----:B--2---:R-:W-:Y:S05]  /*9340*/  @!P0 BRA `(.L_x_154) ;  /* 0xfffffffc00f08947 */ /* 0x004fea000383ffff */
[----:B------:R-:W-:Y:S05]  /*9350*/  BRA `(.L_x_155) ;  /* 0xffffffa000f07947 */ /* 0x000fea000383ffff */
.L_x_63:
[----:B-1----:R-:W-:-:S07]  /*9360*/  MOV R0, UR7 ;  /* 0x0000000700007c02 */ /* 0x002fce0008000f00 */
.L_x_156:
[----:B-1----:R1:W2:Y:S02]  /*9370*/  SYNCS.PHASECHK.TRANS64.TRYWAIT P0, [R0+URZ], R2 ;  /* 0x00000002000075a7 */ /* 0x0022a400080011ff */
[----:B--2---:R-:W-:Y:S05]  /*9380*/  @!P0 NANOSLEEP.SYNCS 0x989680 ;  /* 0x009896800000895d */ /* 0x004fea0003900000 */
[----:B------:R-:W2:Y:S02]  /*9390*/  @!P0 SYNCS.PHASECHK.TRANS64 P0, [R0+URZ], R2 ;  /* 0x00000002000085a7 */ /* 0x000ea400080010ff */
[----:B--2---:R-:W-:Y:S05]  /*93a0*/  @!P0 BRA `(.L_x_156) ;  /* 0xfffffffc00f08947 */ /* 0x004fea000383ffff */
[----:B------:R-:W-:Y:S05]  /*93b0*/  BRA `(.L_x_157) ;  /* 0xffffffa000fc7947 */ /* 0x000fea000383ffff */
.L_x_68:
[----:B--2---:R2:W3:Y:S02]  /*93c0*/  SYNCS.PHASECHK.TRANS64.TRYWAIT P0, [R0+URZ+0x90], R2 ;  /* 0x00009002000075a7 */ /* 0x0044e400080011ff */
[----:B---3--:R-:W-:Y:S05]  /*93d0*/  @!P0 NANOSLEEP.SYNCS 0x989680 ;  /* 0x009896800000895d */ /* 0x008fea0003900000 */
[----:B------:R-:W3:Y:S02]  /*93e0*/  @!P0 SYNCS.PHASECHK.TRANS64 P0, [R0+URZ+0x90], R2 ;  /* 0x00009002000085a7 */ /* 0x000ee400080010ff */
[----:B---3--:R-:W-:Y:S05]  /*93f0*/  @!P0 BRA `(.L_x_68) ;  /* 0xfffffffc00f08947 */ /* 0x008fea000383ffff */
[----:B------:R-:W-:Y:S05]  /*9400*/  BRA `(.L_x_158) ;  /* 0xffffffa800087947 */ /* 0x000fea000383ffff */
.L_x_71:
[----:B------:R-:W-:Y:S07]  /*9410*/  MOV R0, UR7 ;  /* 0x0000000700007c02 */ /* 0x000fee0008000f00 */
.L_x_159:
[----:B--2---:R2:W3:Y:S02]  /*9420*/  SYNCS.PHASECHK.TRANS64.TRYWAIT P0, [R0+URZ+0x88], R2 ;  /* 0x00008802000075a7 */ /* 0x0044e400080011ff */
[----:B---3--:R-:W-:Y:S05]  /*9430*/  @!P0 NANOSLEEP.SYNCS 0x989680 ;  /* 0x009896800000895d */ /* 0x008fea0003900000 */
[----:B------:R-:W3:Y:S02]  /*9440*/  @!P0 SYNCS.PHASECHK.TRANS64 P0, [R0+URZ+0x88], R2 ;  /* 0x00008802000085a7 */ /* 0x000ee400080010ff */
[----:B---3--:R-:W-:Y:S05]  /*9450*/  @!P0 BRA `(.L_x_159) ;  /* 0xfffffffc00f08947 */ /* 0x008fea000383ffff */
[----:B------:R-:W-:Y:S05]  /*9460*/  BRA `(.L_x_70) ;  /* 0xffffffa800e87947 */ /* 0x000fea000383ffff */
.L_x_74:
[----:B------:R-:W-:Y:S07]  /*9470*/  MOV R0, UR7 ;  /* 0x0000000700007c02 */ /* 0x000fee0008000f00 */
.L_x_160:
[----:B-1----:R1:W2:Y:S02]  /*9480*/  SYNCS.PHASECHK.TRANS64.TRYWAIT P0, [R0+URZ+0x60], R14 ;  /* 0x0000600e000075a7 */ /* 0x0022a400080011ff */
[----:B--2---:R-:W-:Y:S05]  /*9490*/  @!P0 NANOSLEEP.SYNCS 0x989680 ;  /* 0x009896800000895d */ /* 0x004fea0003900000 */
[----:B------:R-:W2:Y:S02]  /*94a0*/  @!P0 SYNCS.PHASECHK.TRANS64 P0, [R0+URZ+0x60], R14 ;  /* 0x0000600e000085a7 */ /* 0x000ea400080010ff */
[----:B--2---:R-:W-:Y:S05]  /*94b0*/  @!P0 BRA `(.L_x_160) ;  /* 0xfffffffc00f08947 */ /* 0x004fea000383ffff */
[----:B------:R-:W-:Y:S05]  /*94c0*/  BRA `(.L_x_161) ;  /* 0xffffffac00607947 */ /* 0x000fea000383ffff */
.L_x_75:
[----:B------:R-:W-:Y:S07]  /*94d0*/  MOV R0, UR7 ;  /* 0x0000000700007c02 */ /* 0x000fee0008000f00 */
.L_x_162:
[----:B-1----:R1:W2:Y:S02]  /*94e0*/  SYNCS.PHASECHK.TRANS64.TRYWAIT P0, [R0+URZ+0x68], R14 ;  /* 0x0000680e000075a7 */ /* 0x0022a400080011ff */
[----:B--2---:R-:W-:Y:S05]  /*94f0*/  @!P0 NANOSLEEP.SYNCS 0x989680 ;  /* 0x009896800000895d */ /* 0x004fea0003900000 */
[----:B------:R-:W2:Y:S02]  /*9500*/  @!P0 SYNCS.PHASECHK.TRANS64 P0, [R0+URZ+0x68], R14 ;  /* 0x0000680e000085a7 */ /* 0x000ea400080010ff */
[----:B--2---:R-:W-:Y:S05]  /*9510*/  @!P0 BRA `(.L_x_162) ;  /* 0xfffffffc00f08947 */ /* 0x004fea000383ffff */
[----:B------:R-:W-:Y:S05]  /*9520*/  BRA `(.L_x_163) ;  /* 0xffffffac00987947 */ /* 0x000fea000383ffff */
.L_x_76:
[----:B------:R-:W-:Y:S07]  /*9530*/  MOV R0, UR7 ;  /* 0x0000000700007c02 */ /* 0x000fee0008000f00 */
.L_x_164:
[----:B-1----:R1:W2:Y:S02]  /*9540*/  SYNCS.PHASECHK.TRANS64.TRYWAIT P0, [R0+URZ+0x70], R14 ;  /* 0x0000700e000075a7 */ /* 0x0022a400080011ff */
[----:B--2---:R-:W-:Y:S05]  /*9550*/  @!P0 NANOSLEEP.SYNCS 0x989680 ;  /* 0x009896800000895d */ /* 0x004fea0003900000 */
[----:B------:R-:W2:Y:S02]  /*9560*/  @!P0 SYNCS.PHASECHK.TRANS64 P0, [R0+URZ+0x70], R14 ;  /* 0x0000700e000085a7 */ /* 0x000ea400080010ff */
[----:B--2---:R-:W-:Y:S05]  /*9570*/  @!P0 BRA `(.L_x_164) ;  /* 0xfffffffc00f08947 */ /* 0x004fea000383ffff */
[----:B------:R-:W-:Y:S05]  /*9580*/  BRA `(.L_x_165) ;  /* 0xffffffac00dc7947 */ /* 0x000fea000383ffff */
.L_x_77:
[----:B------:R-:W-:Y:S07]  /*9590*/  MOV R0, UR7 ;  /* 0x0000000700007c02 */ /* 0x000fee0008000f00 */
.L_x_166:
[----:B-1----:R1:W2:Y:S02]  /*95a0*/  SYNCS.PHASECHK.TRANS64.TRYWAIT P0, [R0+URZ+0x78], R14 ;  /* 0x0000780e000075a7 */ /* 0x0022a400080011ff */
[----:B--2---:R-:W-:Y:S05]  /*95b0*/  @!P0 NANOSLEEP.SYNCS 0x989680 ;  /* 0x009896800000895d */ /* 0x004fea0003900000 */
[----:B------:R-:W2:Y:S02]  /*95c0*/  @!P0 SYNCS.PHASECHK.TRANS64 P0, [R0+URZ+0x78], R14 ;  /* 0x0000780e000085a7 */ /* 0x000ea400080010ff */
[----:B--2---:R-:W-:Y:S05]  /*95d0*/  @!P0 BRA `(.L_x_166) ;  /* 0xfffffffc00f08947 */ /* 0x004fea000383ffff */
[----:B------:R-:W-:Y:S05]  /*95e0*/  BRA `(.L_x_167) ;  /* 0xffffffb000607947 */ /* 0x000fea000383ffff */
.L_x_79:
[----:B------:R-:W-:-:S07]  /*95f0*/  MOV R0, UR7 ;  /* 0x0000000700007c02 */ /* 0x000fce0008000f00 */
.L_x_168:
[----:B-1----:R1:W3:Y:S02]  /*9600*/  SYNCS.PHASECHK.TRANS64.TRYWAIT P0, [R0+URZ+0x60], R2 ;  /* 0x00006002000075a7 */ /* 0x0022e400080011ff */
[----:B---3--:R-:W-:Y:S05]  /*9610*/  @!P0 NANOSLEEP.SYNCS 0x989680 ;  /* 0x009896800000895d */ /* 0x008fea0003900000 */
[----:B------:R-:W3:Y:S02]  /*9620*/  @!P0 SYNCS.PHASECHK.TRANS64 P0, [R0+URZ+0x60], R2 ;  /* 0x00006002000085a7 */ /* 0x000ee400080010ff */
[----:B---3--:R-:W-:Y:S05]  /*9630*/  @!P0 BRA `(.L_x_168) ;  /* 0xfffffffc00f08947 */ /* 0x008fea000383ffff */
[----:B------:R-:W-:Y:S05]  /*9640*/  BRA `(.L_x_169) ;  /* 0xffffffb000d07947 */ /* 0x000fea000383ffff */
.L_x_80:
[----:B-1----:R-:W-:-:S07]  /*9650*/  MOV R0, UR7 ;  /* 0x0000000700007c02 */ /* 0x002fce0008000f00 */
.L_x_170:
[----:B-1----:R1:W3:Y:S02]  /*9660*/  SYNCS.PHASECHK.TRANS64.TRYWAIT P0, [R0+URZ+0x68], R2 ;  /* 0x00006802000075a7 */ /* 0x0022e400080011ff */
[----:B---3--:R-:W-:Y:S05]  /*9670*/  @!P0 NANOSLEEP.SYNCS 0x989680 ;  /* 0x009896800000895d */ /* 0x008fea0003900000 */
[----:B------:R-:W3:Y:S02]  /*9680*/  @!P0 SYNCS.PHASECHK.TRANS64 P0, [R0+URZ+0x68], R2 ;  /* 0x00006802000085a7 */ /* 0x000ee400080010ff */
[----:B---3--:R-:W-:Y:S05]  /*9690*/  @!P0 BRA `(.L_x_170) ;  /* 0xfffffffc00f08947 */ /* 0x008fea000383ffff */
[----:B------:R-:W-:Y:S05]  /*96a0*/  BRA `(.L_x_171) ;  /* 0xffffffb000c07947 */ /* 0x000fea000383ffff */
.L_x_81:
[----:B-1----:R-:W-:-:S07]  /*96b0*/  MOV R0, UR7 ;  /* 0x0000000700007c02 */ /* 0x002fce0008000f00 */
.L_x_172:
[----:B-1----:R1:W3:Y:S02]  /*96c0*/  SYNCS.PHASECHK.TRANS64.TRYWAIT P0, [R0+URZ+0x70], R2 ;  /* 0x00007002000075a7 */ /* 0x0022e400080011ff */
[----:B---3--:R-:W-:Y:S05]  /*96d0*/  @!P0 NANOSLEEP.SYNCS 0x989680 ;  /* 0x009896800000895d */ /* 0x008fea0003900000 */
[----:B------:R-:W3:Y:S02]  /*96e0*/  @!P0 SYNCS.PHASECHK.TRANS64 P0, [R0+URZ+0x70], R2 ;  /* 0x00007002000085a7 */ /* 0x000ee400080010ff */
[----:B---3--:R-:W-:Y:S05]  /*96f0*/  @!P0 BRA `(.L_x_172) ;  /* 0xfffffffc00f08947 */ /* 0x008fea000383ffff */
[----:B------:R-:W-:Y:S05]  /*9700*/  BRA `(.L_x_173) ;  /* 0xffffffb000b07947 */ /* 0x000fea000383ffff */
.L_x_83:
[----:B--2---:R2:W4:Y:S02]  /*9710*/  SYNCS.PHASECHK.TRANS64.TRYWAIT P0, [R0+URZ+0x90], R2 ;  /* 0x00009002000075a7 */ /* 0x00452400080011ff */
[----:B----4-:R-:W-:Y:S05]  /*9720*/  @!P0 NANOSLEEP.SYNCS 0x989680 ;  /* 0x009896800000895d */ /* 0x010fea0003900000 */
[----:B------:R-:W4:Y:S02]  /*9730*/  @!P0 SYNCS.PHASECHK.TRANS64 P0, [R0+URZ+0x90], R2 ;  /* 0x00009002000085a7 */ /* 0x000f2400080010ff */
[----:B----4-:R-:W-:Y:S05]  /*9740*/  @!P0 BRA `(.L_x_83) ;  /* 0xfffffffc00f08947 */ /* 0x010fea000383ffff */
[----:B------:R-:W-:Y:S05]  /*9750*/  BRA `(.L_x_174) ;  /* 0xffffffb400787947 */ /* 0x000fea000383ffff */
.L_x_94:
[----:B-1----:R-:W-:Y:S04]  /*9760*/  MOV R2, UR48 ;  /* 0x0000003000027c02 */ /* 0x002fe80008000f00 */
[----:B------:R1:W3:Y:S03]  /*9770*/  SYNCS.PHASECHK.TRANS64.TRYWAIT P1, [R2+URZ+0x40], R3 ;  /* 0x00004003020075a7 */ /* 0x0002e600080211ff */
[----:B---3--:R-:W-:Y:S05]  /*9780*/  @!P1 NANOSLEEP.SYNCS 0x989680 ;  /* 0x009896800000995d */ /* 0x008fea0003900000 */
[----:B------:R-:W3:Y:S02]  /*9790*/  @!P1 SYNCS.PHASECHK.TRANS64 P1, [R2+URZ+0x40], R3 ;  /* 0x00004003020095a7 */ /* 0x000ee400080210ff */
[----:B---3--:R-:W-:Y:S05]  /*97a0*/  @!P1 BRA `(.L_x_94) ;  /* 0xfffffffc00ec9947 */ /* 0x008fea000383ffff */
[----:B------:R-:W-:Y:S05]  /*97b0*/  BRA `(.L_x_93) ;  /* 0xffffffc000847947 */ /* 0x000fea000383ffff */
.L_x_96:
[----:B-1----:R1:W4:Y:S02]  /*97c0*/  SYNCS.PHASECHK.TRANS64.TRYWAIT P0, [R64+URZ+0xb0], R0 ;  /* 0x0000b000400075a7 */ /* 0x00232400080011ff */
[----:B----4-:R-:W-:Y:S05]  /*97d0*/  @!P0 NANOSLEEP.SYNCS 0x989680 ;  /* 0x009896800000895d */ /* 0x010fea0003900000 */
[----:B------:R-:W4:Y:S02]  /*97e0*/  @!P0 SYNCS.PHASECHK.TRANS64 P0, [R64+URZ+0xb0], R0 ;  /* 0x0000b000400085a7 */ /* 0x000f2400080010ff */
[----:B----4-:R-:W-:Y:S05]  /*97f0*/  @!P0 BRA `(.L_x_96) ;  /* 0xfffffffc00f08947 */ /* 0x010fea000383ffff */
[----:B------:R-:W-:Y:S05]  /*9800*/  BRA `(.L_x_95) ;  /* 0xffffffc000ac7947 */ /* 0x000fea000383ffff */
.L_x_105:
[----:B--2---:R2:W4:Y:S02]  /*9810*/  SYNCS.PHASECHK.TRANS64.TRYWAIT P0, [R2+URZ+0x40], R0 ;  /* 0x00004000020075a7 */ /* 0x00452400080011ff */
[----:B----4-:R-:W-:Y:S05]  /*9820*/  @!P0 NANOSLEEP.SYNCS 0x989680 ;  /* 0x009896800000895d */ /* 0x010fea0003900000 */
[----:B------:R-:W4:Y:S02]  /*9830*/  @!P0 SYNCS.PHASECHK.TRANS64 P0, [R2+URZ+0x40], R0 ;  /* 0x00004000020085a7 */ /* 0x000f2400080010ff */
[----:B----4-:R-:W-:Y:S05]  /*9840*/  @!P0 BRA `(.L_x_105) ;  /* 0xfffffffc00f08947 */ /* 0x010fea000383ffff */
[----:B------:R-:W-:Y:S05]  /*9850*/  BRA `(.L_x_104) ;  /* 0xffffffcc00887947 */ /* 0x000fea000383ffff */
.L_x_113:
[----:B--2---:R2:W4:Y:S02]  /*9860*/  SYNCS.PHASECHK.TRANS64.TRYWAIT P0, [R0+URZ+0x40], R6 ;  /* 0x00004006000075a7 */ /* 0x00452400080011ff */
[----:B----4-:R-:W-:Y:S05]  /*9870*/  @!P0 NANOSLEEP.SYNCS 0x989680 ;  /* 0x009896800000895d */ /* 0x010fea0003900000 */
[----:B------:R-:W4:Y:S02]  /*9880*/  @!P0 SYNCS.PHASECHK.TRANS64 P0, [R0+URZ+0x40], R6 ;  /* 0x00004006000085a7 */ /* 0x000f2400080010ff */
[----:B----4-:R-:W-:Y:S05]  /*9890*/  @!P0 BRA `(.L_x_113) ;  /* 0xfffffffc00f08947 */ /* 0x010fea000383ffff */
[----:B------:R-:W-:Y:S05]  /*98a0*/  BRA `(.L_x_112) ;  /* 0xffffffd800887947 */ /* 0x000fea000383ffff */
.L_x_121:
[----:B--2---:R2:W4:Y:S02]  /*98b0*/  SYNCS.PHASECHK.TRANS64.TRYWAIT P0, [R0+URZ+0x40], R5 ;  /* 0x00004005000075a7 */ /* 0x00452400080011ff */
[----:B----4-:R-:W-:Y:S05]  /*98c0*/  @!P0 NANOSLEEP.SYNCS 0x989680 ;  /* 0x009896800000895d */ /* 0x010fea0003900000 */
[----:B------:R-:W4:Y:S02]  /*98d0*/  @!P0 SYNCS.PHASECHK.TRANS64 P0, [R0+URZ+0x40], R5 ;  /* 0x00004005000085a7 */ /* 0x000f2400080010ff */
[----:B----4-:R-:W-:Y:S05]  /*98e0*/  @!P0 BRA `(.L_x_121) ;  /* 0xfffffffc00f08947 */ /* 0x010fea000383ffff */
[----:B------:R-:W-:Y:S05]  /*98f0*/  BRA `(.L_x_120) ;  /* 0xffffffe400887947 */ /* 0x000fea000383ffff */
        .weak           $__internal_0_$__cuda_sm10x_tcgen05_guardrail_trap_col_being_dealloced_not_returned_by_alloc
        .type           $__internal_0_$__cuda_sm10x_tcgen05_guardrail_trap_col_being_dealloced_not_returned_by_alloc,@function
        .size           $__internal_0_$__cuda_sm10x_tcgen05_guardrail_trap_col_being_dealloced_not_returned_by_alloc,($__internal_1_$__cuda_sm10x_tcgen05_guardrail_trap_phase_invalid_during_alloc - $__internal_0_$__cuda_sm10x_tcgen05_guardrail_trap_col_being_dealloced_not_returned_by_alloc)
$__internal_0_$__cuda_sm10x_tcgen05_guardrail_trap_col_being_dealloced_not_returned_by_alloc:
[----:B------:R-:W-:Y:S05]  /*9900*/  BPT.TRAP 0x1 ;  /* 0x000000040000795c */ /* 0x000fea0000300000 */
[----:B------:R-:W-:-:S04]  /*9910*/  HFMA2 R3, -RZ, RZ, 0, 0 ;  /* 0x00000000ff037431 */ /* 0x000fc800000001ff */
[----:B------:R-:W-:Y:S05]  /*9920*/  RET.REL.NODEC R2 `(_ZN7cutlass13device_kernelINS_4gemm6kernel13GemmUniversalIN4cute5tupleIJiiiiEEENS1_10collective13CollectiveMmaINS1_35MainloopSm100TmaUmmaWarpSpecializedILi4ELi2ELi4ENS5_IJNS4_1CILi1EEESB_SB_EEEEENS5_IJNSA_ILi128EEESE_NSA_ILi64EEEEEENS_6half_tENS5_IJlSB_lEEESH_NS5_IJSB_llEEENS4_8TiledMMAINS4_8MMA_AtomIJNS4_20SM100_MMA_F16BF16_SSISH_SH_fLi128ELi128ELNS4_4UMMA5MajorE0ELSO_1ELNSN_7ScaleInE0ELSP_0EEEEEENS4_6LayoutISC_NS5_IJNSA_ILi0EEEST_ST_EEEEENS5_IJNS4_10UnderscoreESW_SW_EEEEENS4_13SM90_TMA_LOADENS4_14ComposedLayoutINS4_7SwizzleILi3ELi4ELi3EEENS4_18smem_ptr_flag_bitsILi16EEENSS_INS5_IJNSA_ILi8EEESF_EEENS5_IJSF_SB_EEEEEEEvNS4_8identityESZ_NS10_IS12_S14_NSS_INS5_IJSF_S15_EEENS5_IJSB_SF_EEEEEEEvS1A_EENS_8epilogue10collective18CollectiveEpilogueINS1G_23Sm100TmaWarpSpecializedILi4ELi2ELi32ELb1ELb0EEEJSG_NS5_IJNSS_ISE_SB_EENSS_INSA_ILi32EEESB_EEEEESH_SI_SH_SI_NS1G_6fusion15FusionCallbacksIS1K_NS1P_17LinearCombinationISH_fSH_fLNS_15FloatRoundStyleE2EEESG_S1O_JEEENS4_5SM1004TMEM4LOAD26SM100_TMEM_LOAD_32dp32b32xESZ_NS10_INS11_ILi2ELi4ELi3EEES14_NSS_INS5_IJS15_S1M_EEENS5_IJS1M_SB_EEEEEEENS4_39AutoVectorizingCopyWithAssumedAlignmentILi128EEENS4_14SM90_TMA_STOREES23_S25_S25_EEEvvEEEEvNT_6ParamsE) ;  /* 0xffffff6402b47950 */ /* 0x000fea0003c3ffff */
        .weak           $__internal_1_$__cuda_sm10x_tcgen05_guardrail_trap_phase_invalid_during_alloc
        .type           $__internal_1_$__cuda_sm10x_tcgen05_guardrail_trap_phase_invalid_during_alloc,@function
        .size           $__internal_1_$__cuda_sm10x_tcgen05_guardrail_trap_phase_invalid_during_alloc,($__internal_2_$__cuda_sm10x_tcgen05_guardrail_trap_unallocated_columns_being_dealloced - $__internal_1_$__cuda_sm10x_tcgen05_guardrail_trap_phase_invalid_during_alloc)
$__internal_1_$__cuda_sm10x_tcgen05_guardrail_trap_phase_invalid_during_alloc:
[----:B------:R-:W-:Y:S05]  /*9930*/  BPT.TRAP 0x1 ;  /* 0x000000040000795c */ /* 0x000fea0000300000 */
[----:B------:R-:W-:-:S04]  /*9940*/  MOV R3, 0x0 ;  /* 0x0000000000037802 */ /* 0x000fc80000000f00 */
[----:B------:R-:W-:Y:S05]  /*9950*/  RET.REL.NODEC R2 `(_ZN7cutlass13device_kernelINS_4gemm6kernel13GemmUniversalIN4cute5tupleIJiiiiEEENS1_10collective13CollectiveMmaINS1_35MainloopSm100TmaUmmaWarpSpecializedILi4ELi2ELi4ENS5_IJNS4_1CILi1EEESB_SB_EEEEENS5_IJNSA_ILi128EEESE_NSA_ILi64EEEEEENS_6half_tENS5_IJlSB_lEEESH_NS5_IJSB_llEEENS4_8TiledMMAINS4_8MMA_AtomIJNS4_20SM100_MMA_F16BF16_SSISH_SH_fLi128ELi128ELNS4_4UMMA5MajorE0ELSO_1ELNSN_7ScaleInE0ELSP_0EEEEEENS4_6LayoutISC_NS5_IJNSA_ILi0EEEST_ST_EEEEENS5_IJNS4_10UnderscoreESW_SW_EEEEENS4_13SM90_TMA_LOADENS4_14ComposedLayoutINS4_7SwizzleILi3ELi4ELi3EEENS4_18smem_ptr_flag_bitsILi16EEENSS_INS5_IJNSA_ILi8EEESF_EEENS5_IJSF_SB_EEEEEEEvNS4_8identityESZ_NS10_IS12_S14_NSS_INS5_IJSF_S15_EEENS5_IJSB_SF_EEEEEEEvS1A_EENS_8epilogue10collective18CollectiveEpilogueINS1G_23Sm100TmaWarpSpecializedILi4ELi2ELi32ELb1ELb0EEEJSG_NS5_IJNSS_ISE_SB_EENSS_INSA_ILi32EEESB_EEEEESH_SI_SH_SI_NS1G_6fusion15FusionCallbacksIS1K_NS1P_17LinearCombinationISH_fSH_fLNS_15FloatRoundStyleE2EEESG_S1O_JEEENS4_5SM1004TMEM4LOAD26SM100_TMEM_LOAD_32dp32b32xESZ_NS10_INS11_ILi2ELi4ELi3EEES14_NSS_INS5_IJS15_S1M_EEENS5_IJS1M_SB_EEEEEEENS4_39AutoVectorizingCopyWithAssumedAlignmentILi128EEENS4_14SM90_TMA_STOREES23_S25_S25_EEEvvEEEEvNT_6ParamsE) ;  /* 0xffffff6402a87950 */ /* 0x000fea0003c3ffff */
        .weak           $__internal_2_$__cuda_sm10x_tcgen05_guardrail_trap_unallocated_columns_being_dealloced
        .type           $__internal_2_$__cuda_sm10x_tcgen05_guardrail_trap_unallocated_columns_being_dealloced,@function
        .size           $__internal_2_$__cuda_sm10x_tcgen05_guardrail_trap_unallocated_columns_being_dealloced,(.L_x_176 - $__internal_2_$__cuda_sm10x_tcgen05_guardrail_trap_unallocated_columns_being_dealloced)
$__internal_2_$__cuda_sm10x_tcgen05_guardrail_trap_unallocated_columns_being_dealloced:
[----:B------:R-:W-:Y:S05]  /*9960*/  BPT.TRAP 0x1 ;  /* 0x000000040000795c */ /* 0x000fea0000300000 */
[----:B------:R-:W-:-:S04]  /*9970*/  HFMA2 R3, -RZ, RZ, 0, 0 ;  /* 0x00000000ff037431 */ /* 0x000fc800000001ff */
[----:B------:R-:W-:Y:S05]  /*9980*/  RET.REL.NODEC R2 `(_ZN7cutlass13device_kernelINS_4gemm6kernel13GemmUniversalIN4cute5tupleIJiiiiEEENS1_10collective13CollectiveMmaINS1_35MainloopSm100TmaUmmaWarpSpecializedILi4ELi2ELi4ENS5_IJNS4_1CILi1EEESB_SB_EEEEENS5_IJNSA_ILi128EEESE_NSA_ILi64EEEEEENS_6half_tENS5_IJlSB_lEEESH_NS5_IJSB_llEEENS4_8TiledMMAINS4_8MMA_AtomIJNS4_20SM100_MMA_F16BF16_SSISH_SH_fLi128ELi128ELNS4_4UMMA5MajorE0ELSO_1ELNSN_7ScaleInE0ELSP_0EEEEEENS4_6LayoutISC_NS5_IJNSA_ILi0EEEST_ST_EEEEENS5_IJNS4_10UnderscoreESW_SW_EEEEENS4_13SM90_TMA_LOADENS4_14ComposedLayoutINS4_7SwizzleILi3ELi4ELi3EEENS4_18smem_ptr_flag_bitsILi16EEENSS_INS5_IJNSA_ILi8EEESF_EEENS5_IJSF_SB_EEEEEEEvNS4_8identityESZ_NS10_IS12_S14_NSS_INS5_IJSF_S15_EEENS5_IJSB_SF_EEEEEEEvS1A_EENS_8epilogue10collective18CollectiveEpilogueINS1G_23Sm100TmaWarpSpecializedILi4ELi2ELi32ELb1ELb0EEEJSG_NS5_IJNSS_ISE_SB_EENSS_INSA_ILi32EEESB_EEEEESH_SI_SH_SI_NS1G_6fusion15FusionCallbacksIS1K_NS1P_17LinearCombinationISH_fSH_fLNS_15FloatRoundStyleE2EEESG_S1O_JEEENS4_5SM1004TMEM4LOAD26SM100_TMEM_LOAD_32dp32b32xESZ_NS10_INS11_ILi2ELi4ELi3EEES14_NSS_INS5_IJS15_S1M_EEENS5_IJS1M_SB_EEEEEEENS4_39AutoVectorizingCopyWithAssumedAlignmentILi128EEENS4_14SM90_TMA_STOREES23_S25_S25_EEEvvEEEEvNT_6ParamsE) ;  /* 0xffffff64029c7950 */ /* 0x000fea0003c3ffff */
.L_x_175:
[----:B------:R-:W-:-:S00]  /*9990*/  BRA `(.L_x_175) ;  /* 0xfffffffc00fc7947 */ /* 0x000fc0000383ffff */
[----:B------:R-:W-:-:S00]  /*99a0*/  NOP ;  /* 0x0000000000007918 */ /* 0x000fc00000000000 */
        /* <DEDUP_REMOVED lines=13> */
.L_x_176:


//--------------------- .nv.global.init           --------------------------
	.section	.nv.global.init,"aw",@progbits
.nv.global.init:
	.type		$str$27,@object
	.size		$str$27,($str$28 - $str$27)
$str$27:
        /*0000*/ 	.byte	0x28, 0x61, 0x64, 0x64, 0x72, 0x65, 0x73, 0x73, 0x20, 0x26, 0x20, 0x6d, 0x61, 0x73, 0x6b, 0x29
        /*0010*/ 	.byte	0x20, 0x3d, 0x3d, 0x20, 0x30, 0x00
	.type		$str$28,@object
	.size		$str$28,($str$26 - $str$28)
$str$28:
        /*0016*/ 	.byte	0x2f, 0x74, 0x6d, 0x70, 0x2f, 0x63, 0x75, 0x74, 0x6c, 0x61, 0x73, 0x73, 0x5f, 0x73, 0x77, 0x65
        /*0026*/ 	.byte	0x65, 0x70, 0x5f, 0x73, 0x72, 0x63, 0x2f, 0x69, 0x6e, 0x63, 0x6c, 0x75, 0x64, 0x65, 0x2f, 0x63
        /*0036*/ 	.byte	0x75, 0x74, 0x65, 0x2f, 0x70, 0x6f, 0x69, 0x6e, 0x74, 0x65, 0x72, 0x5f, 0x66, 0x6c, 0x61, 0x67
        /*0046*/ 	.byte	0x67, 0x65, 0x64, 0x2e, 0x68, 0x70, 0x70, 0x00
	.type		$str$26,@object
	.size		$str$26,($str$25 - $str$26)
$str$26:
        /*004e*/ 	.byte	0x2f, 0x74, 0x6d, 0x70, 0x2f, 0x63, 0x75, 0x74, 0x6c, 0x61, 0x73, 0x73, 0x5f, 0x73, 0x77, 0x65
        /*005e*/ 	.byte	0x65, 0x70, 0x5f, 0x73, 0x72, 0x63, 0x2f, 0x69, 0x6e, 0x63, 0x6c, 0x75, 0x64, 0x65, 0x2f, 0x63
        /*006e*/ 	.byte	0x75, 0x74, 0x65, 0x2f, 0x61, 0x74, 0x6f, 0x6d, 0x2f, 0x63, 0x6f, 0x70, 0x79, 0x5f, 0x74, 0x72
        /*007e*/ 	.byte	0x61, 0x69, 0x74, 0x73, 0x5f, 0x73, 0x6d, 0x31, 0x30, 0x30, 0x2e, 0x68, 0x70, 0x70, 0x00
	.type		$str$25,@object
	.size		$str$25,(__unnamed_1 - $str$25)
$str$25:
        /*008d*/ 	.byte	0x28, 0x28, 0x75, 0x69, 0x6e, 0x74, 0x33, 0x32, 0x5f, 0x74, 0x28, 0x74, 0x68, 0x72, 0x65, 0x61
        /*009d*/ 	.byte	0x64, 0x49, 0x64, 0x78, 0x2e, 0x78, 0x29, 0x20, 0x2f, 0x20, 0x33, 0x32, 0x29, 0x20, 0x25, 0x20
        /*00ad*/ 	.byte	0x34, 0x29, 0x20, 0x3d, 0x3d, 0x20, 0x28, 0x28, 0x28, 0x74, 0x6d, 0x65, 0x6d, 0x5f, 0x61, 0x64
        /*00bd*/ 	.byte	0x64, 0x72, 0x20, 0x3e, 0x3e, 0x20, 0x31, 0x36, 0x29, 0x20, 0x2f, 0x20, 0x33, 0x32, 0x29, 0x20
        /*00cd*/ 	.byte	0x25, 0x20, 0x34, 0x29, 0x00
	.type		__unnamed_1,@object
	.size		__unnamed_1,(__unnamed_2 - __unnamed_1)
__unnamed_1:
        /*00d2*/ 	.byte	0x61, 0x75, 0x74, 0x6f, 0x20, 0x63, 0x75, 0x74, 0x65, 0x3a, 0x3a, 0x61, 0x73, 0x5f, 0x70, 0x6f
        /* <DEDUP_REMOVED lines=24> */
        /*0262*/ 	.byte	0x3e, 0x3e, 0x3e, 0x3e, 0x5d, 0x00
	.type		__unnamed_2,@object
	.size		__unnamed_2,(.L_2 - __unnamed_2)
__unnamed_2:
        /* <DEDUP_REMOVED lines=42> */
        /*0508*/ 	.byte	0x3e, 0x3e, 0x5d, 0x00
.L_2:


//--------------------- .nv.shared._ZN7cutlass13device_kernelINS_4gemm6kernel13GemmUniversalIN4cute5tupleIJiiiiEEENS1_10collective13CollectiveMmaINS1_35MainloopSm100TmaUmmaWarpSpecializedILi4ELi2ELi4ENS5_IJNS4_1CILi1EEESB_SB_EEEEENS5_IJNSA_ILi128EEESE_NSA_ILi64EEEEEENS_6half_tENS5_IJlSB_lEEESH_NS5_IJSB_llEEENS4_8TiledMMAINS4_8MMA_AtomIJNS4_20SM100_MMA_F16BF16_SSISH_SH_fLi128ELi128ELNS4_4UMMA5MajorE0ELSO_1ELNSN_7ScaleInE0ELSP_0EEEEEENS4_6LayoutISC_NS5_IJNSA_ILi0EEEST_ST_EEEEENS5_IJNS4_10UnderscoreESW_SW_EEEEENS4_13SM90_TMA_LOADENS4_14ComposedLayoutINS4_7SwizzleILi3ELi4ELi3EEENS4_18smem_ptr_flag_bitsILi16EEENSS_INS5_IJNSA_ILi8EEESF_EEENS5_IJSF_SB_EEEEEEEvNS4_8identityESZ_NS10_IS12_S14_NSS_INS5_IJSF_S15_EEENS5_IJSB_SF_EEEEEEEvS1A_EENS_8epilogue10collective18CollectiveEpilogueINS1G_23Sm100TmaWarpSpecializedILi4ELi2ELi32ELb1ELb0EEEJSG_NS5_IJNSS_ISE_SB_EENSS_INSA_ILi32EEESB_EEEEESH_SI_SH_SI_NS1G_6fusion15FusionCallbacksIS1K_NS1P_17LinearCombinationISH_fSH_fLNS_15FloatRoundStyleE2EEESG_S1O_JEEENS4_5SM1004TMEM4LOAD26SM100_TMEM_LOAD_32dp32b32xESZ_NS10_INS11_ILi2ELi4ELi3EEES14_NSS_INS5_IJS15_S1M_EEENS5_IJS1M_SB_EEEEEEENS4_39AutoVectorizingCopyWithAssumedAlignmentILi128EEENS4_14SM90_TMA_STOREES23_S25_S25_EEEvvEEEEvNT_6ParamsE --------------------------
	.section	.nv.shared._ZN7cutlass13device_kernelINS_4gemm6kernel13GemmUniversalIN4cute5tupleIJiiiiEEENS1_10collective13CollectiveMmaINS1_35MainloopSm100TmaUmmaWarpSpecializedILi4ELi2ELi4ENS5_IJNS4_1CILi1EEESB_SB_EEEEENS5_IJNSA_ILi128EEESE_NSA_ILi64EEEEEENS_6half_tENS5_IJlSB_lEEESH_NS5_IJSB_llEEENS4_8TiledMMAINS4_8MMA_AtomIJNS4_20SM100_MMA_F16BF16_SSISH_SH_fLi128ELi128ELNS4_4UMMA5MajorE0ELSO_1ELNSN_7ScaleInE0ELSP_0EEEEEENS4_6LayoutISC_NS5_IJNSA_ILi0EEEST_ST_EEEEENS5_IJNS4_10UnderscoreESW_SW_EEEEENS4_13SM90_TMA_LOADENS4_14ComposedLayoutINS4_7SwizzleILi3ELi4ELi3EEENS4_18smem_ptr_flag_bitsILi16EEENSS_INS5_IJNSA_ILi8EEESF_EEENS5_IJSF_SB_EEEEEEEvNS4_8identityESZ_NS10_IS12_S14_NSS_INS5_IJSF_S15_EEENS5_IJSB_SF_EEEEEEEvS1A_EENS_8epilogue10collective18CollectiveEpilogueINS1G_23Sm100TmaWarpSpecializedILi4ELi2ELi32ELb1ELb0EEEJSG_NS5_IJNSS_ISE_SB_EENSS_INSA_ILi32EEESB_EEEEESH_SI_SH_SI_NS1G_6fusion15FusionCallbacksIS1K_NS1P_17LinearCombinationISH_fSH_fLNS_15FloatRoundStyleE2EEESG_S1O_JEEENS4_5SM1004TMEM4LOAD26SM100_TMEM_LOAD_32dp32b32xESZ_NS10_INS11_ILi2ELi4ELi3EEES14_NSS_INS5_IJS15_S1M_EEENS5_IJS1M_SB_EEEEEEENS4_39AutoVectorizingCopyWithAssumedAlignmentILi128EEENS4_14SM90_TMA_STOREES23_S25_S25_EEEvvEEEEvNT_6ParamsE,"aw",@nobits
	.sectionflags	@""
	.align	16
	.zero		1024


//--------------------- .nv.shared.reserved.0     --------------------------
	.section	.nv.shared.reserved.0,"aw",@nobits
	.weak		__nv_reservedSMEM_offset_0_alias
	.size		__nv_reservedSMEM_offset_0_alias, 0, 64
	.other		__nv_reservedSMEM_offset_0_alias,@"STO_CUDA_RESERVED_SHARED STV_DEFAULT"
__nv_reservedSMEM_offset_0_alias:
	.zero		0
.nv.shared.reserved.0:
	.zero		64
	.weak		__nv_reservedSMEM_tcgen05_partition
	.type		__nv_reservedSMEM_tcgen05_partition,@object
	.size		__nv_reservedSMEM_tcgen05_partition,(.L_0 - __nv_reservedSMEM_tcgen05_partition)
__nv_reservedSMEM_tcgen05_partition:
	.zero		32
.L_0:


//--------------------- .nv.global                --------------------------
	.section	.nv.global,"aw",@nobits
.nv.global:
	.type		_ZN40_INTERNAL_f883ef83_4_k_cu_60f41bed_245614cute1_E,@object
	.size		_ZN40_INTERNAL_f883ef83_4_k_cu_60f41bed_245614cute1_E,(_ZN40_INTERNAL_f883ef83_4_k_cu_60f41bed_245614cuda3std3__45__cpo6cbeginE - _ZN40_INTERNAL_f883ef83_4_k_cu_60f41bed_245614cute1_E)
_ZN40_INTERNAL_f883ef83_4_k_cu_60f41bed_245614cute1_E:
	.zero		1
	.type		_ZN40_INTERNAL_f883ef83_4_k_cu_60f41bed_245614cuda3std3__45__cpo6cbeginE,@object
	.size		_ZN40_INTERNAL_f883ef83_4_k_cu_60f41bed_245614cuda3std3__45__cpo6cbeginE,(_ZN40_INTERNAL_f883ef83_4_k_cu_60f41bed_245614cuda3std3__48in_placeE - _ZN40_INTERNAL_f883ef83_4_k_cu_60f41bed_245614cuda3std3__45__cpo6cbeginE)
_ZN40_INTERNAL_f883ef83_4_k_cu_60f41bed_245614cuda3std3__45__cpo6cbeginE:
	.zero		1
	.type		_ZN40_INTERNAL_f883ef83_4_k_cu_60f41bed_245614cuda3std3__48in_placeE,@object
	.size		_ZN40_INTERNAL_f883ef83_4_k_cu_60f41bed_245614cuda3std3__48in_placeE,(_ZN40_INTERNAL_f883ef83_4_k_cu_60f41bed_245614cuda3std6ranges3__45__cpo9iter_moveE - _ZN40_INTERNAL_f883ef83_4_k_cu_60f41bed_245614cuda3std3__48in_placeE)
_ZN40_INTERNAL_f883ef83_4_k_cu_60f41bed_245614cuda3std3__48in_placeE:
	.zero		1
	.type		_ZN40_INTERNAL_f883ef83_4_k_cu_60f41bed_245614cuda3std6ranges3__45__cpo9iter_moveE,@object
	.size		_ZN40_INTERNAL_f883ef83_4_k_cu_60f41bed_245614cuda3std6ranges3__45__cpo9iter_moveE,(_ZN40_INTERNAL_f883ef83_4_k_cu_60f41bed_245614cuda3std3__45__cpo5beginE - _ZN40_INTERNAL_f883ef83_4_k_cu_60f41bed_245614cuda3std6ranges3__45__cpo9iter_moveE)
_ZN40_INTERNAL_f883ef83_4_k_cu_60f41bed_245614cuda3std6ranges3__45__cpo9iter_moveE:
	.zero		1
	.type		_ZN40_INTERNAL_f883ef83_4_k_cu_60f41bed_245614cuda3std3__45__cpo5beginE,@object
	.size		_ZN40_INTERNAL_f883ef83_4_k_cu_60f41bed_245614cuda3std3__45__cpo5beginE,(_ZN40_INTERNAL_f883ef83_4_k_cu_60f41bed_245614cuda3std3__442_GLOBAL__N__f883ef83_4_k_cu_60f41bed_245616ignoreE - _ZN40_INTERNAL_f883ef83_4_k_cu_60f41bed_245614cuda3std3__45__cpo5beginE)
_ZN40_INTERNAL_f883ef83_4_k_cu_60f41bed_245614cuda3std3__45__cpo5beginE:
	.zero		1
	.type		_ZN40_INTERNAL_f883ef83_4_k_cu_60f41bed_245614cuda3std3__442_GLOBAL__N__f883ef83_4_k_cu_60f41bed_245616ignoreE,@object
	.size		_ZN40_INTERNAL_f883ef83_4_k_cu_60f41bed_245614cuda3std3__442_GLOBAL__N__f883ef83_4_k_cu_60f41bed_245616ignoreE,(_ZN40_INTERNAL_f883ef83_4_k_cu_60f41bed_245614cute7productE - _ZN40_INTERNAL_f883ef83_4_k_cu_60f41bed_245614cuda3std3__442_GLOBAL__N__f883ef83_4_k_cu_60f41bed_245616ignoreE)
_ZN40_INTERNAL_f883ef83_4_k_cu_60f41bed_245614cuda3std3__442_GLOBAL__N__f883ef83_4_k_cu_60f41bed_245616ignoreE:
	.zero		1
	.type		_ZN40_INTERNAL_f883ef83_4_k_cu_60f41bed_245614cute7productE,@object
	.size		_ZN40_INTERNAL_f883ef83_4_k_cu_60f41bed_245614cute7productE,(_ZN40_INTERNAL_f883ef83_4_k_cu_60f41bed_245614cuda3std3__45__cpo3endE - _ZN40_INTERNAL_f883ef83_4_k_cu_60f41bed_245614cute7productE)
_ZN40_INTERNAL_f883ef83_4_k_cu_60f41bed_245614cute7productE:
	.zero		1
	.type		_ZN40_INTERNAL_f883ef83_4_k_cu_60f41bed_245614cuda3std3__45__cpo3endE,@object
	.size		_ZN40_INTERNAL_f883ef83_4_k_cu_60f41bed_245614cuda3std3__45__cpo3endE,(_ZN40_INTERNAL_f883ef83_4_k_cu_60f41bed_245614cuda3std3__419piecewise_constructE - _ZN40_INTERNAL_f883ef83_4_k_cu_60f41bed_245614cuda3std3__45__cpo3endE)
_ZN40_INTERNAL_f883ef83_4_k_cu_60f41bed_245614cuda3std3__45__cpo3endE:
	.zero		1
	.type		_ZN40_INTERNAL_f883ef83_4_k_cu_60f41bed_245614cuda3std3__419piecewise_constructE,@object
	.size		_ZN40_INTERNAL_f883ef83_4_k_cu_60f41bed_245614cuda3std3__419piecewise_constructE,(_ZN40_INTERNAL_f883ef83_4_k_cu_60f41bed_245614cuda3std3__45__cpo4cendE - _ZN40_INTERNAL_f883ef83_4_k_cu_60f41bed_245614cuda3std3__419piecewise_constructE)
_ZN40_INTERNAL_f883ef83_4_k_cu_60f41bed_245614cuda3std3__419piecewise_constructE:
	.zero		1
	.type		_ZN40_INTERNAL_f883ef83_4_k_cu_60f41bed_245614cuda3std3__45__cpo4cendE,@object
	.size		_ZN40_INTERNAL_f883ef83_4_k_cu_60f41bed_245614cuda3std3__45__cpo4cendE,(_ZN40_INTERNAL_f883ef83_4_k_cu_60f41bed_245614cuda3std6ranges3__45__cpo4swapE - _ZN40_INTERNAL_f883ef83_4_k_cu_60f41bed_245614cuda3std3__45__cpo4cendE)
_ZN40_INTERNAL_f883ef83_4_k_cu_60f41bed_245614cuda3std3__45__cpo4cendE:
	.zero		1
	.type		_ZN40_INTERNAL_f883ef83_4_k_cu_60f41bed_245614cuda3std6ranges3__45__cpo4swapE,@object
	.size		_ZN40_INTERNAL_f883ef83_4_k_cu_60f41bed_245614cuda3std6ranges3__45__cpo4swapE,(.L_10 - _ZN40_INTERNAL_f883ef83_4_k_cu_60f41bed_245614cuda3std6ranges3__45__cpo4swapE)
_ZN40_INTERNAL_f883ef83_4_k_cu_60f41bed_245614cuda3std6ranges3__45__cpo4swapE:
	.zero		1
.L_10:


//--------------------- .nv.constant0._ZN7cutlass13device_kernelINS_4gemm6kernel13GemmUniversalIN4cute5tupleIJiiiiEEENS1_10collective13CollectiveMmaINS1_35MainloopSm100TmaUmmaWarpSpecializedILi4ELi2ELi4ENS5_IJNS4_1CILi1EEESB_SB_EEEEENS5_IJNSA_ILi128EEESE_NSA_ILi64EEEEEENS_6half_tENS5_IJlSB_lEEESH_NS5_IJSB_llEEENS4_8TiledMMAINS4_8MMA_AtomIJNS4_20SM100_MMA_F16BF16_SSISH_SH_fLi128ELi128ELNS4_4UMMA5MajorE0ELSO_1ELNSN_7ScaleInE0ELSP_0EEEEEENS4_6LayoutISC_NS5_IJNSA_ILi0EEEST_ST_EEEEENS5_IJNS4_10UnderscoreESW_SW_EEEEENS4_13SM90_TMA_LOADENS4_14ComposedLayoutINS4_7SwizzleILi3ELi4ELi3EEENS4_18smem_ptr_flag_bitsILi16EEENSS_INS5_IJNSA_ILi8EEESF_EEENS5_IJSF_SB_EEEEEEEvNS4_8identityESZ_NS10_IS12_S14_NSS_INS5_IJSF_S15_EEENS5_IJSB_SF_EEEEEEEvS1A_EENS_8epilogue10collective18CollectiveEpilogueINS1G_23Sm100TmaWarpSpecializedILi4ELi2ELi32ELb1ELb0EEEJSG_NS5_IJNSS_ISE_SB_EENSS_INSA_ILi32EEESB_EEEEESH_SI_SH_SI_NS1G_6fusion15FusionCallbacksIS1K_NS1P_17LinearCombinationISH_fSH_fLNS_15FloatRoundStyleE2EEESG_S1O_JEEENS4_5SM1004TMEM4LOAD26SM100_TMEM_LOAD_32dp32b32xESZ_NS10_INS11_ILi2ELi4ELi3EEES14_NSS_INS5_IJS15_S1M_EEENS5_IJS1M_SB_EEEEEEENS4_39AutoVectorizingCopyWithAssumedAlignmentILi128EEENS4_14SM90_TMA_STOREES23_S25_S25_EEEvvEEEEvNT_6ParamsE --------------------------
	.section	.nv.constant0._ZN7cutlass13device_kernelINS_4gemm6kernel13GemmUniversalIN4cute5tupleIJiiiiEEENS1_10collective13CollectiveMmaINS1_35MainloopSm100TmaUmmaWarpSpecializedILi4ELi2ELi4ENS5_IJNS4_1CILi1EEESB_SB_EEEEENS5_IJNSA_ILi128EEESE_NSA_ILi64EEEEEENS_6half_tENS5_IJlSB_lEEESH_NS5_IJSB_llEEENS4_8TiledMMAINS4_8MMA_AtomIJNS4_20SM100_MMA_F16BF16_SSISH_SH_fLi128ELi128ELNS4_4UMMA5MajorE0ELSO_1ELNSN_7ScaleInE0ELSP_0EEEEEENS4_6LayoutISC_NS5_IJNSA_ILi0EEEST_ST_EEEEENS5_IJNS4_10UnderscoreESW_SW_EEEEENS4_13SM90_TMA_LOADENS4_14ComposedLayoutINS4_7SwizzleILi3ELi4ELi3EEENS4_18smem_ptr_flag_bitsILi16EEENSS_INS5_IJNSA_ILi8EEESF_EEENS5_IJSF_SB_EEEEEEEvNS4_8identityESZ_NS10_IS12_S14_NSS_INS5_IJSF_S15_EEENS5_IJSB_SF_EEEEEEEvS1A_EENS_8epilogue10collective18CollectiveEpilogueINS1G_23Sm100TmaWarpSpecializedILi4ELi2ELi32ELb1ELb0EEEJSG_NS5_IJNSS_ISE_SB_EENSS_INSA_ILi32EEESB_EEEEESH_SI_SH_SI_NS1G_6fusion15FusionCallbacksIS1K_NS1P_17LinearCombinationISH_fSH_fLNS_15FloatRoundStyleE2EEESG_S1O_JEEENS4_5SM1004TMEM4LOAD26SM100_TMEM_LOAD_32dp32b32xESZ_NS10_INS11_ILi2ELi4ELi3EEES14_NSS_INS5_IJS15_S1M_EEENS5_IJS1M_SB_EEEEEEENS4_39AutoVectorizingCopyWithAssumedAlignmentILi128EEENS4_14SM90_TMA_STOREES23_S25_S25_EEEvvEEEEvNT_6ParamsE,"a",@progbits
	.sectionflags	@""
	.align	4
.nv.constant0._ZN7cutlass13device_kernelINS_4gemm6kernel13GemmUniversalIN4cute5tupleIJiiiiEEENS1_10collective13CollectiveMmaINS1_35MainloopSm100TmaUmmaWarpSpecializedILi4ELi2ELi4ENS5_IJNS4_1CILi1EEESB_SB_EEEEENS5_IJNSA_ILi128EEESE_NSA_ILi64EEEEEENS_6half_tENS5_IJlSB_lEEESH_NS5_IJSB_llEEENS4_8TiledMMAINS4_8MMA_AtomIJNS4_20SM100_MMA_F16BF16_SSISH_SH_fLi128ELi128ELNS4_4UMMA5MajorE0ELSO_1ELNSN_7ScaleInE0ELSP_0EEEEEENS4_6LayoutISC_NS5_IJNSA_ILi0EEEST_ST_EEEEENS5_IJNS4_10UnderscoreESW_SW_EEEEENS4_13SM90_TMA_LOADENS4_14ComposedLayoutINS4_7SwizzleILi3ELi4ELi3EEENS4_18smem_ptr_flag_bitsILi16EEENSS_INS5_IJNSA_ILi8EEESF_EEENS5_IJSF_SB_EEEEEEEvNS4_8identityESZ_NS10_IS12_S14_NSS_INS5_IJSF_S15_EEENS5_IJSB_SF_EEEEEEEvS1A_EENS_8epilogue10collective18CollectiveEpilogueINS1G_23Sm100TmaWarpSpecializedILi4ELi2ELi32ELb1ELb0EEEJSG_NS5_IJNSS_ISE_SB_EENSS_INSA_ILi32EEESB_EEEEESH_SI_SH_SI_NS1G_6fusion15FusionCallbacksIS1K_NS1P_17LinearCombinationISH_fSH_fLNS_15FloatRoundStyleE2EEESG_S1O_JEEENS4_5SM1004TMEM4LOAD26SM100_TMEM_LOAD_32dp32b32xESZ_NS10_INS11_ILi2ELi4ELi3EEES14_NSS_INS5_IJS15_S1M_EEENS5_IJS1M_SB_EEEEEEENS4_39AutoVectorizingCopyWithAssumedAlignmentILi128EEENS4_14SM90_TMA_STOREES23_S25_S25_EEEvvEEEEvNT_6ParamsE:
	.zero		2944


//--------------------- SYMBOLS --------------------------

	.type		.nv.reservedSmem.offset0,@object
	.size		.nv.reservedSmem.offset0,0x4
	.type		.nv.reservedSmem.cap,@object
	.size		.nv.reservedSmem.cap,0x4
	.type		__assertfail,@function
